//
// Generated by NVIDIA NVVM Compiler
//
// Compiler Build ID: CL-36424714
// Cuda compilation tools, release 13.0, V13.0.88
// Based on NVVM 20.0.0
//

.version 9.0
.target sm_100
.address_size 64

	// .globl	_Z8find2MinssPfP10matElement
// _ZZ8find2MinssPfP10matElementE7sharedC has been demoted
// _ZZ19tiledMatrixMultiplyPfS_S_P10matElementE7sharedA has been demoted
// _ZZ19tiledMatrixMultiplyPfS_S_P10matElementE7sharedB has been demoted

.visible .entry _Z8find2MinssPfP10matElement(
	.param .u16 _Z8find2MinssPfP10matElement_param_0,
	.param .u16 _Z8find2MinssPfP10matElement_param_1,
	.param .u64 .ptr .align 1 _Z8find2MinssPfP10matElement_param_2,
	.param .u64 .ptr .align 1 _Z8find2MinssPfP10matElement_param_3
)
{
	.reg .pred 	%p<18>;
	.reg .b16 	%rs<16>;
	.reg .b32 	%r<36>;
	.reg .b32 	%f<29>;
	.reg .b64 	%rd<11>;
	// demoted variable
	.shared .align 4 .b8 _ZZ8find2MinssPfP10matElementE7sharedC[8192];
	ld.param.u16 	%rs1, [_Z8find2MinssPfP10matElement_param_0];
	ld.param.u16 	%rs2, [_Z8find2MinssPfP10matElement_param_1];
	ld.param.u64 	%rd3, [_Z8find2MinssPfP10matElement_param_2];
	ld.param.u64 	%rd2, [_Z8find2MinssPfP10matElement_param_3];
	cvta.to.global.u64 	%rd1, %rd3;
	mov.u32 	%r1, %ctaid.y;
	mov.u32 	%r8, %ntid.y;
	mov.u32 	%r9, %tid.y;
	mad.lo.s32 	%r2, %r1, %r8, %r9;
	mov.u32 	%r3, %ctaid.x;
	mov.u32 	%r10, %ntid.x;
	mov.u32 	%r11, %tid.x;
	mad.lo.s32 	%r4, %r3, %r10, %r11;
	shl.b32 	%r12, %r9, 5;
	add.s32 	%r5, %r12, %r11;
	or.b32  	%r13, %r2, %r4;
	cvt.u16.u32 	%rs3, %r13;
	setp.ne.s16 	%p1, %rs3, 0;
	@%p1 bra 	$L__BB0_2;
	mul.wide.s16 	%r14, %rs1, 1024;
	cvt.s32.s16 	%r15, %rs2;
	add.s32 	%r16, %r14, %r15;
	mul.wide.s32 	%rd4, %r16, 4;
	add.s64 	%rd5, %rd1, %rd4;
	mov.b32 	%r17, 2139095039;
	st.global.u32 	[%rd5], %r17;
$L__BB0_2:
	bar.sync 	0;
	shl.b32 	%r18, %r2, 16;
	shr.s32 	%r19, %r18, 6;
	cvt.s32.s16 	%r20, %r4;
	add.s32 	%r21, %r19, %r20;
	mul.wide.s32 	%rd6, %r21, 4;
	add.s64 	%rd7, %rd1, %rd6;
	ld.global.f32 	%f5, [%rd7];
	shl.b32 	%r22, %r5, 16;
	shr.s32 	%r23, %r22, 13;
	mov.u32 	%r24, _ZZ8find2MinssPfP10matElementE7sharedC;
	add.s32 	%r25, %r24, %r23;
	st.shared.f32 	[%r25], %f5;
	cvt.s32.s16 	%r6, %r5;
	shl.b32 	%r26, %r6, 3;
	add.s32 	%r27, %r24, %r26;
	add.s32 	%r7, %r27, 4;
	prmt.b32 	%r28, %r2, %r4, 0x5410U;
	st.shared.u32 	[%r27+4], %r28;
	bar.sync 	0;
	setp.gt.u32 	%p2, %r6, 511;
	@%p2 bra 	$L__BB0_5;
	ld.shared.f32 	%f6, [%r7+-4];
	ld.shared.f32 	%f1, [%r7+4092];
	setp.leu.f32 	%p3, %f6, %f1;
	@%p3 bra 	$L__BB0_5;
	ld.shared.u32 	%r29, [%r7+4096];
	st.shared.f32 	[%r7+-4], %f1;
	st.shared.u32 	[%r7], %r29;
$L__BB0_5:
	bar.sync 	0;
	setp.gt.u32 	%p4, %r6, 255;
	@%p4 bra 	$L__BB0_8;
	ld.shared.f32 	%f7, [%r7+-4];
	ld.shared.f32 	%f2, [%r7+2044];
	setp.leu.f32 	%p5, %f7, %f2;
	@%p5 bra 	$L__BB0_8;
	ld.shared.u32 	%r30, [%r7+2048];
	st.shared.f32 	[%r7+-4], %f2;
	st.shared.u32 	[%r7], %r30;
$L__BB0_8:
	bar.sync 	0;
	setp.gt.u32 	%p6, %r6, 127;
	@%p6 bra 	$L__BB0_11;
	ld.shared.f32 	%f8, [%r7+-4];
	ld.shared.f32 	%f3, [%r7+1020];
	setp.leu.f32 	%p7, %f8, %f3;
	@%p7 bra 	$L__BB0_11;
	ld.shared.u32 	%r31, [%r7+1024];
	st.shared.f32 	[%r7+-4], %f3;
	st.shared.u32 	[%r7], %r31;
$L__BB0_11:
	bar.sync 	0;
	setp.gt.u32 	%p8, %r6, 63;
	@%p8 bra 	$L__BB0_14;
	ld.shared.f32 	%f9, [%r7+-4];
	ld.shared.f32 	%f4, [%r7+508];
	setp.leu.f32 	%p9, %f9, %f4;
	@%p9 bra 	$L__BB0_14;
	ld.shared.u32 	%r32, [%r7+512];
	st.shared.f32 	[%r7+-4], %f4;
	st.shared.u32 	[%r7], %r32;
$L__BB0_14:
	bar.sync 	0;
	setp.gt.s32 	%p10, %r6, 31;
	@%p10 bra 	$L__BB0_27;
	ld.volatile.shared.f32 	%f10, [%r7+-4];
	ld.volatile.shared.f32 	%f11, [%r7+252];
	setp.leu.f32 	%p11, %f10, %f11;
	@%p11 bra 	$L__BB0_17;
	ld.volatile.shared.f32 	%f12, [%r7+252];
	st.volatile.shared.f32 	[%r7+-4], %f12;
	ld.volatile.shared.u16 	%rs4, [%r7+256];
	st.volatile.shared.u16 	[%r7], %rs4;
	ld.volatile.shared.u16 	%rs5, [%r7+258];
	st.volatile.shared.u16 	[%r7+2], %rs5;
$L__BB0_17:
	ld.volatile.shared.f32 	%f13, [%r7+-4];
	ld.volatile.shared.f32 	%f14, [%r7+124];
	setp.leu.f32 	%p12, %f13, %f14;
	@%p12 bra 	$L__BB0_19;
	ld.volatile.shared.f32 	%f15, [%r7+124];
	st.volatile.shared.f32 	[%r7+-4], %f15;
	ld.volatile.shared.u16 	%rs6, [%r7+128];
	st.volatile.shared.u16 	[%r7], %rs6;
	ld.volatile.shared.u16 	%rs7, [%r7+130];
	st.volatile.shared.u16 	[%r7+2], %rs7;
$L__BB0_19:
	ld.volatile.shared.f32 	%f16, [%r7+-4];
	ld.volatile.shared.f32 	%f17, [%r7+60];
	setp.leu.f32 	%p13, %f16, %f17;
	@%p13 bra 	$L__BB0_21;
	ld.volatile.shared.f32 	%f18, [%r7+60];
	st.volatile.shared.f32 	[%r7+-4], %f18;
	ld.volatile.shared.u16 	%rs8, [%r7+64];
	st.volatile.shared.u16 	[%r7], %rs8;
	ld.volatile.shared.u16 	%rs9, [%r7+66];
	st.volatile.shared.u16 	[%r7+2], %rs9;
$L__BB0_21:
	ld.volatile.shared.f32 	%f19, [%r7+-4];
	ld.volatile.shared.f32 	%f20, [%r7+28];
	setp.leu.f32 	%p14, %f19, %f20;
	@%p14 bra 	$L__BB0_23;
	ld.volatile.shared.f32 	%f21, [%r7+28];
	st.volatile.shared.f32 	[%r7+-4], %f21;
	ld.volatile.shared.u16 	%rs10, [%r7+32];
	st.volatile.shared.u16 	[%r7], %rs10;
	ld.volatile.shared.u16 	%rs11, [%r7+34];
	st.volatile.shared.u16 	[%r7+2], %rs11;
$L__BB0_23:
	ld.volatile.shared.f32 	%f22, [%r7+-4];
	ld.volatile.shared.f32 	%f23, [%r7+12];
	setp.leu.f32 	%p15, %f22, %f23;
	@%p15 bra 	$L__BB0_25;
	ld.volatile.shared.f32 	%f24, [%r7+12];
	st.volatile.shared.f32 	[%r7+-4], %f24;
	ld.volatile.shared.u16 	%rs12, [%r7+16];
	st.volatile.shared.u16 	[%r7], %rs12;
	ld.volatile.shared.u16 	%rs13, [%r7+18];
	st.volatile.shared.u16 	[%r7+2], %rs13;
$L__BB0_25:
	ld.volatile.shared.f32 	%f25, [%r7+-4];
	ld.volatile.shared.f32 	%f26, [%r7+4];
	setp.leu.f32 	%p16, %f25, %f26;
	@%p16 bra 	$L__BB0_27;
	ld.volatile.shared.f32 	%f27, [%r7+4];
	st.volatile.shared.f32 	[%r7+-4], %f27;
	ld.volatile.shared.u16 	%rs14, [%r7+8];
	st.volatile.shared.u16 	[%r7], %rs14;
	ld.volatile.shared.u16 	%rs15, [%r7+10];
	st.volatile.shared.u16 	[%r7+2], %rs15;
$L__BB0_27:
	setp.ne.s32 	%p17, %r5, 0;
	@%p17 bra 	$L__BB0_29;
	ld.shared.f32 	%f28, [_ZZ8find2MinssPfP10matElementE7sharedC];
	mov.u32 	%r33, %nctaid.x;
	mad.lo.s32 	%r34, %r1, %r33, %r3;
	cvta.to.global.u64 	%rd8, %rd2;
	mul.wide.u32 	%rd9, %r34, 8;
	add.s64 	%rd10, %rd8, %rd9;
	st.global.f32 	[%rd10], %f28;
	ld.shared.u32 	%r35, [_ZZ8find2MinssPfP10matElementE7sharedC+4];
	st.global.u32 	[%rd10+4], %r35;
$L__BB0_29:
	ret;

}
	// .globl	_Z19tiledMatrixMultiplyPfS_S_P10matElement
.visible .entry _Z19tiledMatrixMultiplyPfS_S_P10matElement(
	.param .u64 .ptr .align 1 _Z19tiledMatrixMultiplyPfS_S_P10matElement_param_0,
	.param .u64 .ptr .align 1 _Z19tiledMatrixMultiplyPfS_S_P10matElement_param_1,
	.param .u64 .ptr .align 1 _Z19tiledMatrixMultiplyPfS_S_P10matElement_param_2,
	.param .u64 .ptr .align 1 _Z19tiledMatrixMultiplyPfS_S_P10matElement_param_3
)
{
	.reg .pred 	%p<18>;
	.reg .b16 	%rs<13>;
	.reg .b32 	%r<54>;
	.reg .b32 	%f<129>;
	.reg .b64 	%rd<17>;
	// demoted variable
	.shared .align 4 .b8 _ZZ19tiledMatrixMultiplyPfS_S_P10matElementE7sharedA[4096];
	// demoted variable
	.shared .align 4 .b8 _ZZ19tiledMatrixMultiplyPfS_S_P10matElementE7sharedB[32768];
	ld.param.u64 	%rd5, [_Z19tiledMatrixMultiplyPfS_S_P10matElement_param_0];
	ld.param.u64 	%rd6, [_Z19tiledMatrixMultiplyPfS_S_P10matElement_param_1];
	ld.param.u64 	%rd3, [_Z19tiledMatrixMultiplyPfS_S_P10matElement_param_2];
	ld.param.u64 	%rd4, [_Z19tiledMatrixMultiplyPfS_S_P10matElement_param_3];
	cvta.to.global.u64 	%rd1, %rd6;
	cvta.to.global.u64 	%rd2, %rd5;
	mov.u32 	%r1, %ctaid.y;
	mov.u32 	%r26, %ntid.y;
	mov.u32 	%r27, %tid.y;
	mad.lo.s32 	%r2, %r1, %r26, %r27;
	mov.u32 	%r3, %ctaid.x;
	mov.u32 	%r28, %ntid.x;
	mov.u32 	%r29, %tid.x;
	mad.lo.s32 	%r4, %r3, %r28, %r29;
	shl.b32 	%r30, %r27, 5;
	add.s32 	%r5, %r30, %r29;
	shl.b32 	%r31, %r2, 16;
	shr.s32 	%r6, %r31, 6;
	shl.b32 	%r7, %r5, 16;
	shr.s32 	%r8, %r7, 14;
	mov.u32 	%r32, _ZZ19tiledMatrixMultiplyPfS_S_P10matElementE7sharedA;
	add.s32 	%r9, %r32, %r8;
	shl.b32 	%r33, %r27, 10;
	cvt.s32.s16 	%r10, %r4;
	cvt.s32.s16 	%r34, %r5;
	shl.b32 	%r35, %r34, 2;
	mov.u32 	%r36, _ZZ19tiledMatrixMultiplyPfS_S_P10matElementE7sharedB;
	add.s32 	%r11, %r36, %r35;
	shl.b32 	%r37, %r27, 7;
	add.s32 	%r12, %r32, %r37;
	shl.b32 	%r38, %r29, 2;
	add.s32 	%r13, %r36, %r38;
	add.s32 	%r52, %r33, %r10;
	or.b32  	%r51, %r29, %r6;
	mov.f32 	%f128, 0f00000000;
	mov.b32 	%r53, 0;
$L__BB1_1:
	mul.wide.u32 	%rd7, %r51, 4;
	add.s64 	%rd8, %rd2, %rd7;
	ld.global.f32 	%f8, [%rd8];
	st.shared.f32 	[%r9], %f8;
	mul.wide.u32 	%rd9, %r52, 4;
	add.s64 	%rd10, %rd1, %rd9;
	ld.global.f32 	%f9, [%rd10];
	st.shared.f32 	[%r11], %f9;
	bar.sync 	0;
	ld.shared.f32 	%f10, [%r12];
	ld.shared.f32 	%f11, [%r13];
	fma.rn.f32 	%f12, %f10, %f11, %f128;
	ld.shared.f32 	%f13, [%r12+4];
	ld.shared.f32 	%f14, [%r13+128];
	fma.rn.f32 	%f15, %f13, %f14, %f12;
	ld.shared.f32 	%f16, [%r12+8];
	ld.shared.f32 	%f17, [%r13+256];
	fma.rn.f32 	%f18, %f16, %f17, %f15;
	ld.shared.f32 	%f19, [%r12+12];
	ld.shared.f32 	%f20, [%r13+384];
	fma.rn.f32 	%f21, %f19, %f20, %f18;
	ld.shared.f32 	%f22, [%r12+16];
	ld.shared.f32 	%f23, [%r13+512];
	fma.rn.f32 	%f24, %f22, %f23, %f21;
	ld.shared.f32 	%f25, [%r12+20];
	ld.shared.f32 	%f26, [%r13+640];
	fma.rn.f32 	%f27, %f25, %f26, %f24;
	ld.shared.f32 	%f28, [%r12+24];
	ld.shared.f32 	%f29, [%r13+768];
	fma.rn.f32 	%f30, %f28, %f29, %f27;
	ld.shared.f32 	%f31, [%r12+28];
	ld.shared.f32 	%f32, [%r13+896];
	fma.rn.f32 	%f33, %f31, %f32, %f30;
	ld.shared.f32 	%f34, [%r12+32];
	ld.shared.f32 	%f35, [%r13+1024];
	fma.rn.f32 	%f36, %f34, %f35, %f33;
	ld.shared.f32 	%f37, [%r12+36];
	ld.shared.f32 	%f38, [%r13+1152];
	fma.rn.f32 	%f39, %f37, %f38, %f36;
	ld.shared.f32 	%f40, [%r12+40];
	ld.shared.f32 	%f41, [%r13+1280];
	fma.rn.f32 	%f42, %f40, %f41, %f39;
	ld.shared.f32 	%f43, [%r12+44];
	ld.shared.f32 	%f44, [%r13+1408];
	fma.rn.f32 	%f45, %f43, %f44, %f42;
	ld.shared.f32 	%f46, [%r12+48];
	ld.shared.f32 	%f47, [%r13+1536];
	fma.rn.f32 	%f48, %f46, %f47, %f45;
	ld.shared.f32 	%f49, [%r12+52];
	ld.shared.f32 	%f50, [%r13+1664];
	fma.rn.f32 	%f51, %f49, %f50, %f48;
	ld.shared.f32 	%f52, [%r12+56];
	ld.shared.f32 	%f53, [%r13+1792];
	fma.rn.f32 	%f54, %f52, %f53, %f51;
	ld.shared.f32 	%f55, [%r12+60];
	ld.shared.f32 	%f56, [%r13+1920];
	fma.rn.f32 	%f57, %f55, %f56, %f54;
	ld.shared.f32 	%f58, [%r12+64];
	ld.shared.f32 	%f59, [%r13+2048];
	fma.rn.f32 	%f60, %f58, %f59, %f57;
	ld.shared.f32 	%f61, [%r12+68];
	ld.shared.f32 	%f62, [%r13+2176];
	fma.rn.f32 	%f63, %f61, %f62, %f60;
	ld.shared.f32 	%f64, [%r12+72];
	ld.shared.f32 	%f65, [%r13+2304];
	fma.rn.f32 	%f66, %f64, %f65, %f63;
	ld.shared.f32 	%f67, [%r12+76];
	ld.shared.f32 	%f68, [%r13+2432];
	fma.rn.f32 	%f69, %f67, %f68, %f66;
	ld.shared.f32 	%f70, [%r12+80];
	ld.shared.f32 	%f71, [%r13+2560];
	fma.rn.f32 	%f72, %f70, %f71, %f69;
	ld.shared.f32 	%f73, [%r12+84];
	ld.shared.f32 	%f74, [%r13+2688];
	fma.rn.f32 	%f75, %f73, %f74, %f72;
	ld.shared.f32 	%f76, [%r12+88];
	ld.shared.f32 	%f77, [%r13+2816];
	fma.rn.f32 	%f78, %f76, %f77, %f75;
	ld.shared.f32 	%f79, [%r12+92];
	ld.shared.f32 	%f80, [%r13+2944];
	fma.rn.f32 	%f81, %f79, %f80, %f78;
	ld.shared.f32 	%f82, [%r12+96];
	ld.shared.f32 	%f83, [%r13+3072];
	fma.rn.f32 	%f84, %f82, %f83, %f81;
	ld.shared.f32 	%f85, [%r12+100];
	ld.shared.f32 	%f86, [%r13+3200];
	fma.rn.f32 	%f87, %f85, %f86, %f84;
	ld.shared.f32 	%f88, [%r12+104];
	ld.shared.f32 	%f89, [%r13+3328];
	fma.rn.f32 	%f90, %f88, %f89, %f87;
	ld.shared.f32 	%f91, [%r12+108];
	ld.shared.f32 	%f92, [%r13+3456];
	fma.rn.f32 	%f93, %f91, %f92, %f90;
	ld.shared.f32 	%f94, [%r12+112];
	ld.shared.f32 	%f95, [%r13+3584];
	fma.rn.f32 	%f96, %f94, %f95, %f93;
	ld.shared.f32 	%f97, [%r12+116];
	ld.shared.f32 	%f98, [%r13+3712];
	fma.rn.f32 	%f99, %f97, %f98, %f96;
	ld.shared.f32 	%f100, [%r12+120];
	ld.shared.f32 	%f101, [%r13+3840];
	fma.rn.f32 	%f102, %f100, %f101, %f99;
	ld.shared.f32 	%f103, [%r12+124];
	ld.shared.f32 	%f104, [%r13+3968];
	fma.rn.f32 	%f128, %f103, %f104, %f102;
	bar.sync 	0;
	add.s32 	%r53, %r53, 1;
	add.s32 	%r52, %r52, 32768;
	add.s32 	%r51, %r51, 32;
	setp.ne.s32 	%p1, %r53, 32;
	@%p1 bra 	$L__BB1_1;
	shr.s32 	%r39, %r7, 13;
	add.s32 	%r41, %r36, %r39;
	st.shared.f32 	[%r41], %f128;
	shr.s32 	%r22, %r7, 16;
	add.s32 	%r23, %r41, 4;
	prmt.b32 	%r42, %r2, %r4, 0x5410U;
	st.shared.u32 	[%r41+4], %r42;
	bar.sync 	0;
	add.s32 	%r43, %r6, %r10;
	cvta.to.global.u64 	%rd11, %rd3;
	mul.wide.s32 	%rd12, %r43, 4;
	add.s64 	%rd13, %rd11, %rd12;
	st.global.f32 	[%rd13], %f128;
	add.s32 	%r24, %r11, %r8;
	setp.gt.u32 	%p2, %r22, 511;
	@%p2 bra 	$L__BB1_5;
	ld.shared.f32 	%f105, [%r24];
	ld.shared.f32 	%f3, [%r24+4096];
	setp.leu.f32 	%p3, %f105, %f3;
	@%p3 bra 	$L__BB1_5;
	ld.shared.u32 	%r44, [%r24+4100];
	st.shared.f32 	[%r24], %f3;
	st.shared.u32 	[%r24+4], %r44;
$L__BB1_5:
	bar.sync 	0;
	setp.gt.u32 	%p4, %r22, 255;
	@%p4 bra 	$L__BB1_8;
	ld.shared.f32 	%f106, [%r24];
	ld.shared.f32 	%f4, [%r24+2048];
	setp.leu.f32 	%p5, %f106, %f4;
	@%p5 bra 	$L__BB1_8;
	ld.shared.u32 	%r45, [%r24+2052];
	st.shared.f32 	[%r24], %f4;
	st.shared.u32 	[%r24+4], %r45;
$L__BB1_8:
	bar.sync 	0;
	setp.gt.u32 	%p6, %r22, 127;
	@%p6 bra 	$L__BB1_11;
	ld.shared.f32 	%f107, [%r24];
	ld.shared.f32 	%f5, [%r24+1024];
	setp.leu.f32 	%p7, %f107, %f5;
	@%p7 bra 	$L__BB1_11;
	ld.shared.u32 	%r46, [%r24+1028];
	st.shared.f32 	[%r24], %f5;
	st.shared.u32 	[%r24+4], %r46;
$L__BB1_11:
	bar.sync 	0;
	setp.gt.u32 	%p8, %r22, 63;
	@%p8 bra 	$L__BB1_14;
	ld.shared.f32 	%f108, [%r24];
	ld.shared.f32 	%f6, [%r24+512];
	setp.leu.f32 	%p9, %f108, %f6;
	@%p9 bra 	$L__BB1_14;
	ld.shared.u32 	%r47, [%r24+516];
	st.shared.f32 	[%r24], %f6;
	st.shared.u32 	[%r24+4], %r47;
$L__BB1_14:
	bar.sync 	0;
	setp.gt.s32 	%p10, %r22, 31;
	@%p10 bra 	$L__BB1_27;
	ld.volatile.shared.f32 	%f109, [%r24];
	ld.volatile.shared.f32 	%f110, [%r24+256];
	setp.leu.f32 	%p11, %f109, %f110;
	@%p11 bra 	$L__BB1_17;
	ld.volatile.shared.f32 	%f111, [%r24+256];
	st.volatile.shared.f32 	[%r24], %f111;
	ld.volatile.shared.u16 	%rs1, [%r23+256];
	st.volatile.shared.u16 	[%r23], %rs1;
	ld.volatile.shared.u16 	%rs2, [%r23+258];
	st.volatile.shared.u16 	[%r23+2], %rs2;
$L__BB1_17:
	ld.volatile.shared.f32 	%f112, [%r24];
	ld.volatile.shared.f32 	%f113, [%r24+128];
	setp.leu.f32 	%p12, %f112, %f113;
	@%p12 bra 	$L__BB1_19;
	ld.volatile.shared.f32 	%f114, [%r24+128];
	st.volatile.shared.f32 	[%r24], %f114;
	ld.volatile.shared.u16 	%rs3, [%r23+128];
	st.volatile.shared.u16 	[%r23], %rs3;
	ld.volatile.shared.u16 	%rs4, [%r23+130];
	st.volatile.shared.u16 	[%r23+2], %rs4;
$L__BB1_19:
	ld.volatile.shared.f32 	%f115, [%r24];
	ld.volatile.shared.f32 	%f116, [%r24+64];
	setp.leu.f32 	%p13, %f115, %f116;
	@%p13 bra 	$L__BB1_21;
	ld.volatile.shared.f32 	%f117, [%r24+64];
	st.volatile.shared.f32 	[%r24], %f117;
	ld.volatile.shared.u16 	%rs5, [%r23+64];
	st.volatile.shared.u16 	[%r23], %rs5;
	ld.volatile.shared.u16 	%rs6, [%r23+66];
	st.volatile.shared.u16 	[%r23+2], %rs6;
$L__BB1_21:
	ld.volatile.shared.f32 	%f118, [%r24];
	ld.volatile.shared.f32 	%f119, [%r24+32];
	setp.leu.f32 	%p14, %f118, %f119;
	@%p14 bra 	$L__BB1_23;
	ld.volatile.shared.f32 	%f120, [%r24+32];
	st.volatile.shared.f32 	[%r24], %f120;
	ld.volatile.shared.u16 	%rs7, [%r23+32];
	st.volatile.shared.u16 	[%r23], %rs7;
	ld.volatile.shared.u16 	%rs8, [%r23+34];
	st.volatile.shared.u16 	[%r23+2], %rs8;
$L__BB1_23:
	ld.volatile.shared.f32 	%f121, [%r24];
	ld.volatile.shared.f32 	%f122, [%r24+16];
	setp.leu.f32 	%p15, %f121, %f122;
	@%p15 bra 	$L__BB1_25;
	ld.volatile.shared.f32 	%f123, [%r24+16];
	st.volatile.shared.f32 	[%r24], %f123;
	ld.volatile.shared.u16 	%rs9, [%r23+16];
	st.volatile.shared.u16 	[%r23], %rs9;
	ld.volatile.shared.u16 	%rs10, [%r23+18];
	st.volatile.shared.u16 	[%r23+2], %rs10;
$L__BB1_25:
	ld.volatile.shared.f32 	%f124, [%r24];
	ld.volatile.shared.f32 	%f125, [%r24+8];
	setp.leu.f32 	%p16, %f124, %f125;
	@%p16 bra 	$L__BB1_27;
	ld.volatile.shared.f32 	%f126, [%r24+8];
	st.volatile.shared.f32 	[%r24], %f126;
	ld.volatile.shared.u16 	%rs11, [%r23+8];
	st.volatile.shared.u16 	[%r23], %rs11;
	ld.volatile.shared.u16 	%rs12, [%r23+10];
	st.volatile.shared.u16 	[%r23+2], %rs12;
$L__BB1_27:
	setp.ne.s32 	%p17, %r5, 0;
	@%p17 bra 	$L__BB1_29;
	ld.shared.f32 	%f127, [_ZZ19tiledMatrixMultiplyPfS_S_P10matElementE7sharedB];
	mov.u32 	%r48, %nctaid.x;
	mad.lo.s32 	%r49, %r1, %r48, %r3;
	cvta.to.global.u64 	%rd14, %rd4;
	mul.wide.u32 	%rd15, %r49, 8;
	add.s64 	%rd16, %rd14, %rd15;
	st.global.f32 	[%rd16], %f127;
	ld.shared.u32 	%r50, [_ZZ19tiledMatrixMultiplyPfS_S_P10matElementE7sharedB+4];
	st.global.u32 	[%rd16+4], %r50;
$L__BB1_29:
	ret;

}
	// .globl	_Z27computeIntermediatesAndPathPfPiS0_PbS_P11pathElement
.visible .entry _Z27computeIntermediatesAndPathPfPiS0_PbS_P11pathElement(
	.param .u64 .ptr .align 1 _Z27computeIntermediatesAndPathPfPiS0_PbS_P11pathElement_param_0,
	.param .u64 .ptr .align 1 _Z27computeIntermediatesAndPathPfPiS0_PbS_P11pathElement_param_1,
	.param .u64 .ptr .align 1 _Z27computeIntermediatesAndPathPfPiS0_PbS_P11pathElement_param_2,
	.param .u64 .ptr .align 1 _Z27computeIntermediatesAndPathPfPiS0_PbS_P11pathElement_param_3,
	.param .u64 .ptr .align 1 _Z27computeIntermediatesAndPathPfPiS0_PbS_P11pathElement_param_4,
	.param .u64 .ptr .align 1 _Z27computeIntermediatesAndPathPfPiS0_PbS_P11pathElement_param_5
)
{
	.reg .pred 	%p<6>;
	.reg .b16 	%rs<3>;
	.reg .b32 	%r<27>;
	.reg .b32 	%f<5>;
	.reg .b64 	%rd<28>;

	ld.param.u64 	%rd9, [_Z27computeIntermediatesAndPathPfPiS0_PbS_P11pathElement_param_0];
	ld.param.u64 	%rd10, [_Z27computeIntermediatesAndPathPfPiS0_PbS_P11pathElement_param_1];
	ld.param.u64 	%rd11, [_Z27computeIntermediatesAndPathPfPiS0_PbS_P11pathElement_param_2];
	ld.param.u64 	%rd14, [_Z27computeIntermediatesAndPathPfPiS0_PbS_P11pathElement_param_3];
	ld.param.u64 	%rd12, [_Z27computeIntermediatesAndPathPfPiS0_PbS_P11pathElement_param_4];
	ld.param.u64 	%rd13, [_Z27computeIntermediatesAndPathPfPiS0_PbS_P11pathElement_param_5];
	cvta.to.global.u64 	%rd15, %rd14;
	mov.u32 	%r11, %ctaid.y;
	mov.u32 	%r12, %ntid.y;
	mov.u32 	%r13, %tid.y;
	mad.lo.s32 	%r14, %r11, %r12, %r13;
	mov.u32 	%r15, %ctaid.x;
	mov.u32 	%r16, %ntid.x;
	mov.u32 	%r17, %tid.x;
	mad.lo.s32 	%r18, %r15, %r16, %r17;
	shl.b32 	%r19, %r14, 10;
	add.s32 	%r1, %r18, %r19;
	cvt.s64.s32 	%rd16, %r1;
	add.s64 	%rd1, %rd15, %rd16;
	ld.global.u8 	%rs1, [%rd1];
	setp.eq.s16 	%p1, %rs1, 0;
	@%p1 bra 	$L__BB2_7;
	cvta.to.global.u64 	%rd17, %rd10;
	mov.b16 	%rs2, 0;
	st.global.u8 	[%rd1], %rs2;
	mul.wide.s32 	%rd18, %r1, 4;
	add.s64 	%rd2, %rd17, %rd18;
	ld.global.u32 	%r24, [%rd2];
	ld.global.u32 	%r20, [%rd2+4];
	setp.ge.s32 	%p2, %r24, %r20;
	@%p2 bra 	$L__BB2_7;
	cvta.to.global.u64 	%rd19, %rd12;
	add.s64 	%rd3, %rd19, %rd18;
	cvta.to.global.u64 	%rd4, %rd11;
	cvta.to.global.u64 	%rd5, %rd9;
	cvta.to.global.u64 	%rd6, %rd13;
$L__BB2_3:
	ld.global.f32 	%f2, [%rd3];
	mul.wide.s32 	%rd21, %r24, 4;
	add.s64 	%rd22, %rd4, %rd21;
	ld.global.u32 	%r21, [%rd22];
	mul.wide.s32 	%rd23, %r21, 4;
	add.s64 	%rd24, %rd5, %rd23;
	ld.global.f32 	%f3, [%rd24];
	add.f32 	%f1, %f2, %f3;
	mul.wide.s32 	%rd25, %r21, 8;
	add.s64 	%rd7, %rd6, %rd25;
	ld.global.v2.u32 	{%r25, %r26}, [%rd7];
	mov.b32 	%r22, %f1;
	mov.b64 	%rd8, {%r22, %r1};
$L__BB2_4:
	mov.b32 	%f4, %r25;
	setp.geu.f32 	%p3, %f1, %f4;
	@%p3 bra 	$L__BB2_6;
	mov.b64 	%rd26, {%r25, %r26};
	atom.relaxed.global.cas.b64 	%rd27, [%rd7], %rd26, %rd8;
	setp.ne.s64 	%p4, %rd27, %rd26;
	mov.b64 	{%r25, %r26}, %rd27;
	@%p4 bra 	$L__BB2_4;
$L__BB2_6:
	add.s32 	%r24, %r24, 1;
	ld.global.u32 	%r23, [%rd2+4];
	setp.lt.s32 	%p5, %r24, %r23;
	@%p5 bra 	$L__BB2_3;
$L__BB2_7:
	ret;

}
	// .globl	_Z17computeFinalCostsPbPiS0_S_PfP11pathElement
.visible .entry _Z17computeFinalCostsPbPiS0_S_PfP11pathElement(
	.param .u64 .ptr .align 1 _Z17computeFinalCostsPbPiS0_S_PfP11pathElement_param_0,
	.param .u64 .ptr .align 1 _Z17computeFinalCostsPbPiS0_S_PfP11pathElement_param_1,
	.param .u64 .ptr .align 1 _Z17computeFinalCostsPbPiS0_S_PfP11pathElement_param_2,
	.param .u64 .ptr .align 1 _Z17computeFinalCostsPbPiS0_S_PfP11pathElement_param_3,
	.param .u64 .ptr .align 1 _Z17computeFinalCostsPbPiS0_S_PfP11pathElement_param_4,
	.param .u64 .ptr .align 1 _Z17computeFinalCostsPbPiS0_S_PfP11pathElement_param_5
)
{
	.reg .pred 	%p<2>;
	.reg .b16 	%rs<3>;
	.reg .b32 	%r<11>;
	.reg .b32 	%f<6>;
	.reg .b64 	%rd<15>;

	ld.param.u64 	%rd3, [_Z17computeFinalCostsPbPiS0_S_PfP11pathElement_param_0];
	ld.param.u64 	%rd4, [_Z17computeFinalCostsPbPiS0_S_PfP11pathElement_param_3];
	ld.param.u64 	%rd5, [_Z17computeFinalCostsPbPiS0_S_PfP11pathElement_param_4];
	ld.param.u64 	%rd6, [_Z17computeFinalCostsPbPiS0_S_PfP11pathElement_param_5];
	cvta.to.global.u64 	%rd7, %rd5;
	cvta.to.global.u64 	%rd8, %rd6;
	mov.u32 	%r2, %ctaid.y;
	mov.u32 	%r3, %ntid.y;
	mov.u32 	%r4, %tid.y;
	mad.lo.s32 	%r5, %r2, %r3, %r4;
	mov.u32 	%r6, %ctaid.x;
	mov.u32 	%r7, %ntid.x;
	mov.u32 	%r8, %tid.x;
	mad.lo.s32 	%r9, %r6, %r7, %r8;
	shl.b32 	%r10, %r5, 10;
	add.s32 	%r1, %r10, %r9;
	mul.wide.s32 	%rd9, %r1, 8;
	add.s64 	%rd1, %rd8, %rd9;
	ld.global.f32 	%f1, [%rd1];
	mul.wide.s32 	%rd10, %r1, 4;
	add.s64 	%rd2, %rd7, %rd10;
	ld.global.f32 	%f5, [%rd2];
	setp.geu.f32 	%p1, %f1, %f5;
	@%p1 bra 	$L__BB3_2;
	cvt.s64.s32 	%rd11, %r1;
	cvta.to.global.u64 	%rd12, %rd4;
	cvta.to.global.u64 	%rd13, %rd3;
	st.global.f32 	[%rd2], %f1;
	add.s64 	%rd14, %rd12, %rd11;
	mov.b16 	%rs1, 1;
	st.global.u8 	[%rd14], %rs1;
	mov.b16 	%rs2, 0;
	st.global.u8 	[%rd13], %rs2;
	ld.global.f32 	%f5, [%rd2];
$L__BB3_2:
	st.global.f32 	[%rd1], %f5;
	ret;

}


// ===== COMPILED SASS (sm_100) =====

	.target	sm_100

	.elftype	@"ET_EXEC"


//--------------------- .note.nv.tkinfo           --------------------------
	.section	.note.nv.tkinfo,"",@"SHT_NOTE"
	.sectionflags	@"SHF_NOTE_NV_TKINFO"
	.tkinfo
        /*0018*/ 	.word	0x00000002
        /*0030*/ 	.string	""
        /*0030*/ 	.string	"ptxas"
        /*0030*/ 	.string	"Cuda compilation tools, release 13.0, V13.0.88"
        /*0030*/ 	.string	"Build cuda_13.0.r13.0/compiler.36424714_0"
        /*0030*/ 	.string	"-arch sm_100 -m 64 "



//--------------------- .note.nv.cuinfo           --------------------------
	.section	.note.nv.cuinfo,"",@"SHT_NOTE"
	.sectionflags	@"SHF_NOTE_NV_CUINFO"
        /*0018*/ 	.short	0x0002
        /*001a*/ 	.short	0x0064
        /*001c*/ 	.short	0x0082
	.zero		2


//--------------------- .nv.info                  --------------------------
	.section	.nv.info,"",@"SHT_CUDA_INFO"
	.align	4


	//----- nvinfo : EIATTR_REGCOUNT
	.align		4
        /*0000*/ 	.byte	0x04, 0x2f
        /*0002*/ 	.short	(.L_1 - .L_0)
	.align		4
.L_0:
        /*0004*/ 	.word	index@(_Z8find2MinssPfP10matElement)
        /*0008*/ 	.word	0x00000010


	//----- nvinfo : EIATTR_FRAME_SIZE
	.align		4
.L_1:
        /*000c*/ 	.byte	0x04, 0x11
        /*000e*/ 	.short	(.L_3 - .L_2)
	.align		4
.L_2:
        /*0010*/ 	.word	index@(_Z8find2MinssPfP10matElement)
        /*0014*/ 	.word	0x00000000


	//----- nvinfo : EIATTR_REGCOUNT
	.align		4
.L_3:
        /*0018*/ 	.byte	0x04, 0x2f
        /*001a*/ 	.short	(.L_5 - .L_4)
	.align		4
.L_4:
        /*001c*/ 	.word	index@(_Z19tiledMatrixMultiplyPfS_S_P10matElement)
        /*0020*/ 	.word	0x00000020


	//----- nvinfo : EIATTR_FRAME_SIZE
	.align		4
.L_5:
        /*0024*/ 	.byte	0x04, 0x11
        /*0026*/ 	.short	(.L_7 - .L_6)
	.align		4
.L_6:
        /*0028*/ 	.word	index@(_Z19tiledMatrixMultiplyPfS_S_P10matElement)
        /*002c*/ 	.word	0x00000000


	//----- nvinfo : EIATTR_REGCOUNT
	.align		4
.L_7:
        /*0030*/ 	.byte	0x04, 0x2f
        /*0032*/ 	.short	(.L_9 - .L_8)
	.align		4
.L_8:
        /*0034*/ 	.word	index@(_Z27computeIntermediatesAndPathPfPiS0_PbS_P11pathElement)
        /*0038*/ 	.word	0x00000012


	//----- nvinfo : EIATTR_FRAME_SIZE
	.align		4
.L_9:
        /*003c*/ 	.byte	0x04, 0x11
        /*003e*/ 	.short	(.L_11 - .L_10)
	.align		4
.L_10:
        /*0040*/ 	.word	index@(_Z27computeIntermediatesAndPathPfPiS0_PbS_P11pathElement)
        /*0044*/ 	.word	0x00000000


	//----- nvinfo : EIATTR_REGCOUNT
	.align		4
.L_11:
        /*0048*/ 	.byte	0x04, 0x2f
        /*004a*/ 	.short	(.L_13 - .L_12)
	.align		4
.L_12:
        /*004c*/ 	.word	index@(_Z17computeFinalCostsPbPiS0_S_PfP11pathElement)
        /*0050*/ 	.word	0x0000000e


	//----- nvinfo : EIATTR_FRAME_SIZE
	.align		4
.L_13:
        /*0054*/ 	.byte	0x04, 0x11
        /*0056*/ 	.short	(.L_15 - .L_14)
	.align		4
.L_14:
        /*0058*/ 	.word	index@(_Z17computeFinalCostsPbPiS0_S_PfP11pathElement)
        /*005c*/ 	.word	0x00000000


	//----- nvinfo : EIATTR_MIN_STACK_SIZE
	.align		4
.L_15:
        /*0060*/ 	.byte	0x04, 0x12
        /*0062*/ 	.short	(.L_17 - .L_16)
	.align		4
.L_16:
        /*0064*/ 	.word	index@(_Z17computeFinalCostsPbPiS0_S_PfP11pathElement)
        /*0068*/ 	.word	0x00000000


	//----- nvinfo : EIATTR_MIN_STACK_SIZE
	.align		4
.L_17:
        /*006c*/ 	.byte	0x04, 0x12
        /*006e*/ 	.short	(.L_19 - .L_18)
	.align		4
.L_18:
        /*0070*/ 	.word	index@(_Z27computeIntermediatesAndPathPfPiS0_PbS_P11pathElement)
        /*0074*/ 	.word	0x00000000


	//----- nvinfo : EIATTR_MIN_STACK_SIZE
	.align		4
.L_19:
        /*0078*/ 	.byte	0x04, 0x12
        /*007a*/ 	.short	(.L_21 - .L_20)
	.align		4
.L_20:
        /*007c*/ 	.word	index@(_Z19tiledMatrixMultiplyPfS_S_P10matElement)
        /*0080*/ 	.word	0x00000000


	//----- nvinfo : EIATTR_MIN_STACK_SIZE
	.align		4
.L_21:
        /*0084*/ 	.byte	0x04, 0x12
        /*0086*/ 	.short	(.L_23 - .L_22)
	.align		4
.L_22:
        /*0088*/ 	.word	index@(_Z8find2MinssPfP10matElement)
        /*008c*/ 	.word	0x00000000
.L_23:


//--------------------- .nv.compat                --------------------------
	.section	.nv.compat,"",@"SHT_CUDA_COMPAT_INFO"
	.align	4
        /*0000*/ 	.byte	0x02, 0x09, 0x00, 0x00, 0x02, 0x02, 0x01, 0x00, 0x02, 0x05, 0x05, 0x00, 0x03, 0x07, 0x01, 0x01
        /*0010*/ 	.byte	0x02, 0x03, 0x00, 0x00, 0x02, 0x06, 0x01, 0x00, 0x04, 0x0b, 0x08, 0x00, 0x09, 0x00, 0x00, 0x00
        /*0020*/ 	.byte	0x00, 0x00, 0x00, 0x00


//--------------------- .nv.info._Z17computeFinalCostsPbPiS0_S_PfP11pathElement --------------------------
	.section	.nv.info._Z17computeFinalCostsPbPiS0_S_PfP11pathElement,"",@"SHT_CUDA_INFO"
	.sectionflags	@""
	.align	4


	//----- nvinfo : EIATTR_CUDA_API_VERSION
	.align		4
        /*0000*/ 	.byte	0x04, 0x37
        /*0002*/ 	.short	(.L_25 - .L_24)
.L_24:
        /*0004*/ 	.word	0x00000082


	//----- nvinfo : EIATTR_KPARAM_INFO
	.align		4
.L_25:
        /*0008*/ 	.byte	0x04, 0x17
        /*000a*/ 	.short	(.L_27 - .L_26)
.L_26:
        /*000c*/ 	.word	0x00000000
        /*0010*/ 	.short	0x0005
        /*0012*/ 	.short	0x0028
        /*0014*/ 	.byte	0x00, 0xf5, 0x21, 0x00


	//----- nvinfo : EIATTR_KPARAM_INFO
	.align		4
.L_27:
        /*0018*/ 	.byte	0x04, 0x17
        /*001a*/ 	.short	(.L_29 - .L_28)
.L_28:
        /*001c*/ 	.word	0x00000000
        /*0020*/ 	.short	0x0004
        /*0022*/ 	.short	0x0020
        /*0024*/ 	.byte	0x00, 0xf5, 0x21, 0x00


	//----- nvinfo : EIATTR_KPARAM_INFO
	.align		4
.L_29:
        /*0028*/ 	.byte	0x04, 0x17
        /*002a*/ 	.short	(.L_31 - .L_30)
.L_30:
        /*002c*/ 	.word	0x00000000
        /*0030*/ 	.short	0x0003
        /*0032*/ 	.short	0x0018
        /*0034*/ 	.byte	0x00, 0xf5, 0x21, 0x00


	//----- nvinfo : EIATTR_KPARAM_INFO
	.align		4
.L_31:
        /*0038*/ 	.byte	0x04, 0x17
        /*003a*/ 	.short	(.L_33 - .L_32)
.L_32:
        /*003c*/ 	.word	0x00000000
        /*0040*/ 	.short	0x0002
        /*0042*/ 	.short	0x0010
        /*0044*/ 	.byte	0x00, 0xf5, 0x21, 0x00


	//----- nvinfo : EIATTR_KPARAM_INFO
	.align		4
.L_33:
        /*0048*/ 	.byte	0x04, 0x17
        /*004a*/ 	.short	(.L_35 - .L_34)
.L_34:
        /*004c*/ 	.word	0x00000000
        /*0050*/ 	.short	0x0001
        /*0052*/ 	.short	0x0008
        /*0054*/ 	.byte	0x00, 0xf5, 0x21, 0x00


	//----- nvinfo : EIATTR_KPARAM_INFO
	.align		4
.L_35:
        /*0058*/ 	.byte	0x04, 0x17
        /*005a*/ 	.short	(.L_37 - .L_36)
.L_36:
        /*005c*/ 	.word	0x00000000
        /*0060*/ 	.short	0x0000
        /*0062*/ 	.short	0x0000
        /*0064*/ 	.byte	0x00, 0xf5, 0x21, 0x00


	//----- nvinfo : EIATTR_SPARSE_MMA_MASK
	.align		4
.L_37:
        /*0068*/ 	.byte	0x03, 0x50
        /*006a*/ 	.short	0x0000


	//----- nvinfo : EIATTR_MAXREG_COUNT
	.align		4
        /*006c*/ 	.byte	0x03, 0x1b
        /*006e*/ 	.short	0x00ff


	//----- nvinfo : EIATTR_MERCURY_ISA_VERSION
	.align		4
        /*0070*/ 	.byte	0x03, 0x5f
        /*0072*/ 	.short	0x0101


	//----- nvinfo : EIATTR_VRC_CTA_INIT_COUNT
	.align		4
        /*0074*/ 	.byte	0x02, 0x4a
	.zero		1
	.zero		1


	//----- nvinfo : EIATTR_EXIT_INSTR_OFFSETS
	.align		4
        /*0078*/ 	.byte	0x04, 0x1c
        /*007a*/ 	.short	(.L_39 - .L_38)


	//   ....[0]....
.L_38:
        /*007c*/ 	.word	0x000001f0


	//----- nvinfo : EIATTR_CRS_STACK_SIZE
	.align		4
.L_39:
        /*0080*/ 	.byte	0x04, 0x1e
        /*0082*/ 	.short	(.L_41 - .L_40)
.L_40:
        /*0084*/ 	.word	0x00000000


	//----- nvinfo : EIATTR_CBANK_PARAM_SIZE
	.align		4
.L_41:
        /*0088*/ 	.byte	0x03, 0x19
        /*008a*/ 	.short	0x0030


	//----- nvinfo : EIATTR_PARAM_CBANK
	.align		4
        /*008c*/ 	.byte	0x04, 0x0a
        /*008e*/ 	.short	(.L_43 - .L_42)
	.align		4
.L_42:
        /*0090*/ 	.word	index@(.nv.constant0._Z17computeFinalCostsPbPiS0_S_PfP11pathElement)
        /*0094*/ 	.short	0x0380
        /*0096*/ 	.short	0x0030


	//----- nvinfo : EIATTR_SW_WAR
	.align		4
.L_43:
        /*0098*/ 	.byte	0x04, 0x36
        /*009a*/ 	.short	(.L_45 - .L_44)
.L_44:
        /*009c*/ 	.word	0x00000008
.L_45:


//--------------------- .nv.info._Z27computeIntermediatesAndPathPfPiS0_PbS_P11pathElement --------------------------
	.section	.nv.info._Z27computeIntermediatesAndPathPfPiS0_PbS_P11pathElement,"",@"SHT_CUDA_INFO"
	.sectionflags	@""
	.align	4


	//----- nvinfo : EIATTR_CUDA_API_VERSION
	.align		4
        /*0000*/ 	.byte	0x04, 0x37
        /*0002*/ 	.short	(.L_47 - .L_46)
.L_46:
        /*0004*/ 	.word	0x00000082


	//----- nvinfo : EIATTR_KPARAM_INFO
	.align		4
.L_47:
        /*0008*/ 	.byte	0x04, 0x17
        /*000a*/ 	.short	(.L_49 - .L_48)
.L_48:
        /*000c*/ 	.word	0x00000000
        /*0010*/ 	.short	0x0005
        /*0012*/ 	.short	0x0028
        /*0014*/ 	.byte	0x00, 0xf5, 0x21, 0x00


	//----- nvinfo : EIATTR_KPARAM_INFO
	.align		4
.L_49:
        /*0018*/ 	.byte	0x04, 0x17
        /*001a*/ 	.short	(.L_51 - .L_50)
.L_50:
        /*001c*/ 	.word	0x00000000
        /*0020*/ 	.short	0x0004
        /*0022*/ 	.short	0x0020
        /*0024*/ 	.byte	0x00, 0xf5, 0x21, 0x00


	//----- nvinfo : EIATTR_KPARAM_INFO
	.align		4
.L_51:
        /*0028*/ 	.byte	0x04, 0x17
        /*002a*/ 	.short	(.L_53 - .L_52)
.L_52:
        /*002c*/ 	.word	0x00000000
        /*0030*/ 	.short	0x0003
        /*0032*/ 	.short	0x0018
        /*0034*/ 	.byte	0x00, 0xf5, 0x21, 0x00


	//----- nvinfo : EIATTR_KPARAM_INFO
	.align		4
.L_53:
        /*0038*/ 	.byte	0x04, 0x17
        /*003a*/ 	.short	(.L_55 - .L_54)
.L_54:
        /*003c*/ 	.word	0x00000000
        /*0040*/ 	.short	0x0002
        /*0042*/ 	.short	0x0010
        /*0044*/ 	.byte	0x00, 0xf5, 0x21, 0x00


	//----- nvinfo : EIATTR_KPARAM_INFO
	.align		4
.L_55:
        /*0048*/ 	.byte	0x04, 0x17
        /*004a*/ 	.short	(.L_57 - .L_56)
.L_56:
        /*004c*/ 	.word	0x00000000
        /*0050*/ 	.short	0x0001
        /*0052*/ 	.short	0x0008
        /*0054*/ 	.byte	0x00, 0xf5, 0x21, 0x00


	//----- nvinfo : EIATTR_KPARAM_INFO
	.align		4
.L_57:
        /*0058*/ 	.byte	0x04, 0x17
        /*005a*/ 	.short	(.L_59 - .L_58)
.L_58:
        /*005c*/ 	.word	0x00000000
        /*0060*/ 	.short	0x0000
        /*0062*/ 	.short	0x0000
        /*0064*/ 	.byte	0x00, 0xf5, 0x21, 0x00


	//----- nvinfo : EIATTR_SPARSE_MMA_MASK
	.align		4
.L_59:
        /*0068*/ 	.byte	0x03, 0x50
        /*006a*/ 	.short	0x0000


	//----- nvinfo : EIATTR_MAXREG_COUNT
	.align		4
        /*006c*/ 	.byte	0x03, 0x1b
        /*006e*/ 	.short	0x00ff


	//----- nvinfo : EIATTR_MERCURY_ISA_VERSION
	.align		4
        /*0070*/ 	.byte	0x03, 0x5f
        /*0072*/ 	.short	0x0101


	//----- nvinfo : EIATTR_VRC_CTA_INIT_COUNT
	.align		4
        /*0074*/ 	.byte	0x02, 0x4a
	.zero		1
	.zero		1


	//----- nvinfo : EIATTR_EXIT_INSTR_OFFSETS
	.align		4
        /*0078*/ 	.byte	0x04, 0x1c
        /*007a*/ 	.short	(.L_61 - .L_60)


	//   ....[0]....
.L_60:
        /*007c*/ 	.word	0x00000100


	//   ....[1]....
        /*0080*/ 	.word	0x00000170


	//   ....[2]....
        /*0084*/ 	.word	0x00000380


	//----- nvinfo : EIATTR_CRS_STACK_SIZE
	.align		4
.L_61:
        /*0088*/ 	.byte	0x04, 0x1e
        /*008a*/ 	.short	(.L_63 - .L_62)
.L_62:
        /*008c*/ 	.word	0x00000000


	//----- nvinfo : EIATTR_CBANK_PARAM_SIZE
	.align		4
.L_63:
        /*0090*/ 	.byte	0x03, 0x19
        /*0092*/ 	.short	0x0030


	//----- nvinfo : EIATTR_PARAM_CBANK
	.align		4
        /*0094*/ 	.byte	0x04, 0x0a
        /*0096*/ 	.short	(.L_65 - .L_64)
	.align		4
.L_64:
        /*0098*/ 	.word	index@(.nv.constant0._Z27computeIntermediatesAndPathPfPiS0_PbS_P11pathElement)
        /*009c*/ 	.short	0x0380
        /*009e*/ 	.short	0x0030


	//----- nvinfo : EIATTR_SW_WAR
	.align		4
.L_65:
        /*00a0*/ 	.byte	0x04, 0x36
        /*00a2*/ 	.short	(.L_67 - .L_66)
.L_66:
        /*00a4*/ 	.word	0x00000008
.L_67:


//--------------------- .nv.info._Z19tiledMatrixMultiplyPfS_S_P10matElement --------------------------
	.section	.nv.info._Z19tiledMatrixMultiplyPfS_S_P10matElement,"",@"SHT_CUDA_INFO"
	.sectionflags	@""
	.align	4


	//----- nvinfo : EIATTR_CUDA_API_VERSION
	.align		4
        /*0000*/ 	.byte	0x04, 0x37
        /*0002*/ 	.short	(.L_69 - .L_68)
.L_68:
        /*0004*/ 	.word	0x00000082


	//----- nvinfo : EIATTR_KPARAM_INFO
	.align		4
.L_69:
        /*0008*/ 	.byte	0x04, 0x17
        /*000a*/ 	.short	(.L_71 - .L_70)
.L_70:
        /*000c*/ 	.word	0x00000000
        /*0010*/ 	.short	0x0003
        /*0012*/ 	.short	0x0018
        /*0014*/ 	.byte	0x00, 0xf5, 0x21, 0x00


	//----- nvinfo : EIATTR_KPARAM_INFO
	.align		4
.L_71:
        /*0018*/ 	.byte	0x04, 0x17
        /*001a*/ 	.short	(.L_73 - .L_72)
.L_72:
        /*001c*/ 	.word	0x00000000
        /*0020*/ 	.short	0x0002
        /*0022*/ 	.short	0x0010
        /*0024*/ 	.byte	0x00, 0xf5, 0x21, 0x00


	//----- nvinfo : EIATTR_KPARAM_INFO
	.align		4
.L_73:
        /*0028*/ 	.byte	0x04, 0x17
        /*002a*/ 	.short	(.L_75 - .L_74)
.L_74:
        /*002c*/ 	.word	0x00000000
        /*0030*/ 	.short	0x0001
        /*0032*/ 	.short	0x0008
        /*0034*/ 	.byte	0x00, 0xf5, 0x21, 0x00


	//----- nvinfo : EIATTR_KPARAM_INFO
	.align		4
.L_75:
        /*0038*/ 	.byte	0x04, 0x17
        /*003a*/ 	.short	(.L_77 - .L_76)
.L_76:
        /*003c*/ 	.word	0x00000000
        /*0040*/ 	.short	0x0000
        /*0042*/ 	.short	0x0000
        /*0044*/ 	.byte	0x00, 0xf5, 0x21, 0x00


	//----- nvinfo : EIATTR_SPARSE_MMA_MASK
	.align		4
.L_77:
        /*0048*/ 	.byte	0x03, 0x50
        /*004a*/ 	.short	0x0000


	//----- nvinfo : EIATTR_MAXREG_COUNT
	.align		4
        /*004c*/ 	.byte	0x03, 0x1b
        /*004e*/ 	.short	0x00ff


	//----- nvinfo : EIATTR_NUM_BARRIERS
	.align		4
        /*0050*/ 	.byte	0x02, 0x4c
        /*0052*/ 	.byte	0x01
	.zero		1


	//----- nvinfo : EIATTR_MERCURY_ISA_VERSION
	.align		4
        /*0054*/ 	.byte	0x03, 0x5f
        /*0056*/ 	.short	0x0101


	//----- nvinfo : EIATTR_VRC_CTA_INIT_COUNT
	.align		4
        /*0058*/ 	.byte	0x02, 0x4a
	.zero		1
	.zero		1


	//----- nvinfo : EIATTR_EXIT_INSTR_OFFSETS
	.align		4
        /*005c*/ 	.byte	0x04, 0x1c
        /*005e*/ 	.short	(.L_79 - .L_78)


	//   ....[0]....
.L_78:
        /*0060*/ 	.word	0x00000e60


	//   ....[1]....
        /*0064*/ 	.word	0x00000ee0


	//----- nvinfo : EIATTR_CRS_STACK_SIZE
	.align		4
.L_79:
        /*0068*/ 	.byte	0x04, 0x1e
        /*006a*/ 	.short	(.L_81 - .L_80)
.L_80:
        /*006c*/ 	.word	0x00000000


	//----- nvinfo : EIATTR_CBANK_PARAM_SIZE
	.align		4
.L_81:
        /*0070*/ 	.byte	0x03, 0x19
        /*0072*/ 	.short	0x0020


	//----- nvinfo : EIATTR_PARAM_CBANK
	.align		4
        /*0074*/ 	.byte	0x04, 0x0a
        /*0076*/ 	.short	(.L_83 - .L_82)
	.align		4
.L_82:
        /*0078*/ 	.word	index@(.nv.constant0._Z19tiledMatrixMultiplyPfS_S_P10matElement)
        /*007c*/ 	.short	0x0380
        /*007e*/ 	.short	0x0020


	//----- nvinfo : EIATTR_SW_WAR
	.align		4
.L_83:
        /*0080*/ 	.byte	0x04, 0x36
        /*0082*/ 	.short	(.L_85 - .L_84)
.L_84:
        /*0084*/ 	.word	0x00000008
.L_85:


//--------------------- .nv.info._Z8find2MinssPfP10matElement --------------------------
	.section	.nv.info._Z8find2MinssPfP10matElement,"",@"SHT_CUDA_INFO"
	.sectionflags	@""
	.align	4


	//----- nvinfo : EIATTR_CUDA_API_VERSION
	.align		4
        /*0000*/ 	.byte	0x04, 0x37
        /*0002*/ 	.short	(.L_87 - .L_86)
.L_86:
        /*0004*/ 	.word	0x00000082


	//----- nvinfo : EIATTR_KPARAM_INFO
	.align		4
.L_87:
        /*0008*/ 	.byte	0x04, 0x17
        /*000a*/ 	.short	(.L_89 - .L_88)
.L_88:
        /*000c*/ 	.word	0x00000000
        /*0010*/ 	.short	0x0003
        /*0012*/ 	.short	0x0010
        /*0014*/ 	.byte	0x00, 0xf5, 0x21, 0x00


	//----- nvinfo : EIATTR_KPARAM_INFO
	.align		4
.L_89:
        /*0018*/ 	.byte	0x04, 0x17
        /*001a*/ 	.short	(.L_91 - .L_90)
.L_90:
        /*001c*/ 	.word	0x00000000
        /*0020*/ 	.short	0x0002
        /*0022*/ 	.short	0x0008
        /*0024*/ 	.byte	0x00, 0xf5, 0x21, 0x00


	//----- nvinfo : EIATTR_KPARAM_INFO
	.align		4
.L_91:
        /*0028*/ 	.byte	0x04, 0x17
        /*002a*/ 	.short	(.L_93 - .L_92)
.L_92:
        /*002c*/ 	.word	0x00000000
        /*0030*/ 	.short	0x0001
        /*0032*/ 	.short	0x0002
        /*0034*/ 	.byte	0x00, 0xf0, 0x09, 0x00


	//----- nvinfo : EIATTR_KPARAM_INFO
	.align		4
.L_93:
        /*0038*/ 	.byte	0x04, 0x17
        /*003a*/ 	.short	(.L_95 - .L_94)
.L_94:
        /*003c*/ 	.word	0x00000000
        /*0040*/ 	.short	0x0000
        /*0042*/ 	.short	0x0000
        /*0044*/ 	.byte	0x00, 0xf0, 0x09, 0x00


	//----- nvinfo : EIATTR_SPARSE_MMA_MASK
	.align		4
.L_95:
        /*0048*/ 	.byte	0x03, 0x50
        /*004a*/ 	.short	0x0000


	//----- nvinfo : EIATTR_MAXREG_COUNT
	.align		4
        /*004c*/ 	.byte	0x03, 0x1b
        /*004e*/ 	.short	0x00ff


	//----- nvinfo : EIATTR_NUM_BARRIERS
	.align		4
        /*0050*/ 	.byte	0x02, 0x4c
        /*0052*/ 	.byte	0x01
	.zero		1


	//----- nvinfo : EIATTR_MERCURY_ISA_VERSION
	.align		4
        /*0054*/ 	.byte	0x03, 0x5f
        /*0056*/ 	.short	0x0101


	//----- nvinfo : EIATTR_VRC_CTA_INIT_COUNT
	.align		4
        /*0058*/ 	.byte	0x02, 0x4a
	.zero		1
	.zero		1


	//----- nvinfo : EIATTR_EXIT_INSTR_OFFSETS
	.align		4
        /*005c*/ 	.byte	0x04, 0x1c
        /*005e*/ 	.short	(.L_97 - .L_96)


	//   ....[0]....
.L_96:
        /*0060*/ 	.word	0x000008d0


	//   ....[1]....
        /*0064*/ 	.word	0x00000950


	//----- nvinfo : EIATTR_CRS_STACK_SIZE
	.align		4
.L_97:
        /*0068*/ 	.byte	0x04, 0x1e
        /*006a*/ 	.short	(.L_99 - .L_98)
.L_98:
        /*006c*/ 	.word	0x00000000


	//----- nvinfo : EIATTR_CBANK_PARAM_SIZE
	.align		4
.L_99:
        /*0070*/ 	.byte	0x03, 0x19
        /*0072*/ 	.short	0x0018


	//----- nvinfo : EIATTR_PARAM_CBANK
	.align		4
        /*0074*/ 	.byte	0x04, 0x0a
        /*0076*/ 	.short	(.L_101 - .L_100)
	.align		4
.L_100:
        /*0078*/ 	.word	index@(.nv.constant0._Z8find2MinssPfP10matElement)
        /*007c*/ 	.short	0x0380
        /*007e*/ 	.short	0x0018


	//----- nvinfo : EIATTR_SW_WAR
	.align		4
.L_101:
        /*0080*/ 	.byte	0x04, 0x36
        /*0082*/ 	.short	(.L_103 - .L_102)
.L_102:
        /*0084*/ 	.word	0x00000008
.L_103:


//--------------------- .nv.callgraph             --------------------------
	.section	.nv.callgraph,"",@"SHT_CUDA_CALLGRAPH"
	.align	4
	.sectionentsize	8
	.align		4
        /*0000*/ 	.word	0x00000000
	.align		4
        /*0004*/ 	.word	0xffffffff
	.align		4
        /*0008*/ 	.word	0x00000000
	.align		4
        /*000c*/ 	.word	0xfffffffe
	.align		4
        /*0010*/ 	.word	0x00000000
	.align		4
        /*0014*/ 	.word	0xfffffffd
	.align		4
        /*0018*/ 	.word	0x00000000
	.align		4
        /*001c*/ 	.word	0xfffffffc


//--------------------- .text._Z17computeFinalCostsPbPiS0_S_PfP11pathElement --------------------------
	.section	.text._Z17computeFinalCostsPbPiS0_S_PfP11pathElement,"ax",@progbits
	.align	128
        .global         _Z17computeFinalCostsPbPiS0_S_PfP11pathElement
        .type           _Z17computeFinalCostsPbPiS0_S_PfP11pathElement,@function
        .size           _Z17computeFinalCostsPbPiS0_S_PfP11pathElement,(.L_x_33 - _Z17computeFinalCostsPbPiS0_S_PfP11pathElement)
        .other          _Z17computeFinalCostsPbPiS0_S_PfP11pathElement,@"STO_CUDA_ENTRY STV_DEFAULT"
_Z17computeFinalCostsPbPiS0_S_PfP11pathElement:
.text._Z17computeFinalCostsPbPiS0_S_PfP11pathElement:
[----:B------:R-:W-:Y:S01]  /*0000*/  LDC R1, c[0x0][0x37c] ;  /* 0x0000df00ff017b82 */ /* 0x000fe20000000800 */
[----:B------:R-:W0:Y:S07]  /*0010*/  S2R R7, SR_TID.Y ;  /* 0x0000000000077919 */ /* 0x000e2e0000002200 */
[----:B------:R-:W0:Y:S01]  /*0020*/  S2UR UR6, SR_CTAID.Y ;  /* 0x00000000000679c3 */ /* 0x000e220000002600 */
[----:B------:R-:W1:Y:S01]  /*0030*/  LDCU.64 UR4, c[0x0][0x358] ;  /* 0x00006b00ff0477ac */ /* 0x000e620008000a00 */
[----:B------:R-:W2:Y:S06]  /*0040*/  S2R R9, SR_TID.X ;  /* 0x0000000000097919 */ /* 0x000eac0000002100 */
[----:B------:R-:W0:Y:S08]  /*0050*/  LDC R0, c[0x0][0x364] ;  /* 0x0000d900ff007b82 */ /* 0x000e300000000800 */
[----:B------:R-:W2:Y:S08]  /*0060*/  S2UR UR7, SR_CTAID.X ;  /* 0x00000000000779c3 */ /* 0x000eb00000002500 */
[----:B------:R-:W2:Y:S08]  /*0070*/  LDC R6, c[0x0][0x360] ;  /* 0x0000d800ff067b82 */ /* 0x000eb00000000800 */
[----:B------:R-:W3:Y:S01]  /*0080*/  LDC.64 R2, c[0x0][0x3a8] ;  /* 0x0000ea00ff027b82 */ /* 0x000ee20000000a00 */
[----:B0-----:R-:W-:-:S07]  /*0090*/  IMAD R0, R0, UR6, R7 ;  /* 0x0000000600007c24 */ /* 0x001fce000f8e0207 */
[----:B------:R-:W0:Y:S01]  /*00a0*/  LDC.64 R4, c[0x0][0x3a0] ;  /* 0x0000e800ff047b82 */ /* 0x000e220000000a00 */
[----:B--2---:R-:W-:-:S05]  /*00b0*/  IMAD R7, R6, UR7, R9 ;  /* 0x0000000706077c24 */ /* 0x004fca000f8e0209 */
[----:B------:R-:W-:-:S05]  /*00c0*/  LEA R9, R0, R7, 0xa ;  /* 0x0000000700097211 */ /* 0x000fca00078e50ff */
[----:B---3--:R-:W-:-:S05]  /*00d0*/  IMAD.WIDE R2, R9, 0x8, R2 ;  /* 0x0000000809027825 */ /* 0x008fca00078e0202 */
[----:B-1----:R-:W2:Y:S01]  /*00e0*/  LDG.E R11, desc[UR4][R2.64] ;  /* 0x00000004020b7981 */ /* 0x002ea2000c1e1900 */
[----:B0-----:R-:W-:-:S05]  /*00f0*/  IMAD.WIDE R4, R9, 0x4, R4 ;  /* 0x0000000409047825 */ /* 0x001fca00078e0204 */
[----:B------:R-:W2:Y:S01]  /*0100*/  LDG.E R0, desc[UR4][R4.64] ;  /* 0x0000000404007981 */ /* 0x000ea2000c1e1900 */
[----:B------:R-:W-:Y:S01]  /*0110*/  BSSY.RECONVERGENT B0, `(.L_x_0) ;  /* 0x000000c000007945 */ /* 0x000fe20003800200 */
[----:B--2---:R-:W-:-:S13]  /*0120*/  FSETP.GEU.AND P0, PT, R11, R0, PT ;  /* 0x000000000b00720b */ /* 0x004fda0003f0e000 */
[----:B------:R-:W-:Y:S05]  /*0130*/  @P0 BRA `(.L_x_1) ;  /* 0x0000000000240947 */ /* 0x000fea0003800000 */
[----:B------:R-:W0:Y:S01]  /*0140*/  LDCU.64 UR6, c[0x0][0x398] ;  /* 0x00007300ff0677ac */ /* 0x000e220008000a00 */
[----:B------:R-:W1:Y:S01]  /*0150*/  LDC.64 R6, c[0x0][0x380] ;  /* 0x0000e000ff067b82 */ /* 0x000e620000000a00 */
[----:B------:R-:W-:Y:S01]  /*0160*/  HFMA2 R10, -RZ, RZ, 0, 5.9604644775390625e-08 ;  /* 0x00000001ff0a7431 */ /* 0x000fe200000001ff */
[----:B------:R2:W-:Y:S01]  /*0170*/  STG.E desc[UR4][R4.64], R11 ;  /* 0x0000000b04007986 */ /* 0x0005e2000c101904 */
[----:B0-----:R-:W-:-:S04]  /*0180*/  IADD3 R8, P0, PT, R9, UR6, RZ ;  /* 0x0000000609087c10 */ /* 0x001fc8000ff1e0ff */
[----:B------:R-:W-:-:S05]  /*0190*/  LEA.HI.X.SX32 R9, R9, UR7, 0x1, P0 ;  /* 0x0000000709097c11 */ /* 0x000fca00080f0eff */
[----:B------:R2:W-:Y:S04]  /*01a0*/  STG.E.U8 desc[UR4][R8.64], R10 ;  /* 0x0000000a08007986 */ /* 0x0005e8000c101104 */
[----:B-1----:R2:W-:Y:S04]  /*01b0*/  STG.E.U8 desc[UR4][R6.64], RZ ;  /* 0x000000ff06007986 */ /* 0x0025e8000c101104 */
[----:B------:R2:W5:Y:S02]  /*01c0*/  LDG.E R0, desc[UR4][R4.64] ;  /* 0x0000000404007981 */ /* 0x000564000c1e1900 */
.L_x_1:
[----:B------:R-:W-:Y:S05]  /*01d0*/  BSYNC.RECONVERGENT B0 ;  /* 0x0000000000007941 */ /* 0x000fea0003800200 */
.L_x_0:
[----:B-----5:R-:W-:Y:S01]  /*01e0*/  STG.E desc[UR4][R2.64], R0 ;  /* 0x0000000002007986 */ /* 0x020fe2000c101904 */
[----:B------:R-:W-:Y:S05]  /*01f0*/  EXIT ;  /* 0x000000000000794d */ /* 0x000fea0003800000 */
.L_x_2:
[----:B------:R-:W-:-:S00]  /*0200*/  BRA `(.L_x_2) ;  /* 0xfffffffc00fc7947 */ /* 0x000fc0000383ffff */
[----:B------:R-:W-:-:S00]  /*0210*/  NOP ;  /* 0x0000000000007918 */ /* 0x000fc00000000000 */
        /* <DEDUP_REMOVED lines=14> */
.L_x_33:


//--------------------- .text._Z27computeIntermediatesAndPathPfPiS0_PbS_P11pathElement --------------------------
	.section	.text._Z27computeIntermediatesAndPathPfPiS0_PbS_P11pathElement,"ax",@progbits
	.align	128
        .global         _Z27computeIntermediatesAndPathPfPiS0_PbS_P11pathElement
        .type           _Z27computeIntermediatesAndPathPfPiS0_PbS_P11pathElement,@function
        .size           _Z27computeIntermediatesAndPathPfPiS0_PbS_P11pathElement,(.L_x_34 - _Z27computeIntermediatesAndPathPfPiS0_PbS_P11pathElement)
        .other          _Z27computeIntermediatesAndPathPfPiS0_PbS_P11pathElement,@"STO_CUDA_ENTRY STV_DEFAULT"
_Z27computeIntermediatesAndPathPfPiS0_PbS_P11pathElement:
.text._Z27computeIntermediatesAndPathPfPiS0_PbS_P11pathElement:
[----:B------:R-:W-:Y:S01]  /*0000*/  LDC R1, c[0x0][0x37c] ;  /* 0x0000df00ff017b82 */ /* 0x000fe20000000800 */
[----:B------:R-:W0:Y:S07]  /*0010*/  S2R R0, SR_TID.Y ;  /* 0x0000000000007919 */ /* 0x000e2e0000002200 */
[----:B------:R-:W0:Y:S01]  /*0020*/  S2UR UR4, SR_CTAID.Y ;  /* 0x00000000000479c3 */ /* 0x000e220000002600 */
[----:B------:R-:W1:Y:S01]  /*0030*/  LDCU.64 UR6, c[0x0][0x398] ;  /* 0x00007300ff0677ac */ /* 0x000e620008000a00 */
[----:B------:R-:W2:Y:S06]  /*0040*/  S2R R3, SR_TID.X ;  /* 0x0000000000037919 */ /* 0x000eac0000002100 */
[----:B------:R-:W0:Y:S08]  /*0050*/  LDC R5, c[0x0][0x364] ;  /* 0x0000d900ff057b82 */ /* 0x000e300000000800 */
[----:B------:R-:W2:Y:S08]  /*0060*/  S2UR UR5, SR_CTAID.X ;  /* 0x00000000000579c3 */ /* 0x000eb00000002500 */
[----:B------:R-:W2:Y:S01]  /*0070*/  LDC R2, c[0x0][0x360] ;  /* 0x0000d800ff027b82 */ /* 0x000ea20000000800 */
[----:B0-----:R-:W-:-:S02]  /*0080*/  IMAD R5, R5, UR4, R0 ;  /* 0x0000000405057c24 */ /* 0x001fc4000f8e0200 */
[----:B--2---:R-:W-:Y:S01]  /*0090*/  IMAD R0, R2, UR5, R3 ;  /* 0x0000000502007c24 */ /* 0x004fe2000f8e0203 */
[----:B------:R-:W0:Y:S03]  /*00a0*/  LDCU.64 UR4, c[0x0][0x358] ;  /* 0x00006b00ff0477ac */ /* 0x000e260008000a00 */
[----:B------:R-:W-:-:S05]  /*00b0*/  IMAD R5, R5, 0x400, R0 ;  /* 0x0000040005057824 */ /* 0x000fca00078e0200 */
[----:B-1----:R-:W-:-:S04]  /*00c0*/  IADD3 R6, P0, PT, R5, UR6, RZ ;  /* 0x0000000605067c10 */ /* 0x002fc8000ff1e0ff */
[----:B------:R-:W-:-:S05]  /*00d0*/  LEA.HI.X.SX32 R7, R5, UR7, 0x1, P0 ;  /* 0x0000000705077c11 */ /* 0x000fca00080f0eff */
[----:B0-----:R-:W2:Y:S02]  /*00e0*/  LDG.E.U8 R0, desc[UR4][R6.64] ;  /* 0x0000000406007981 */ /* 0x001ea4000c1e1100 */
[----:B--2---:R-:W-:-:S13]  /*00f0*/  ISETP.NE.AND P0, PT, R0, RZ, PT ;  /* 0x000000ff0000720c */ /* 0x004fda0003f05270 */
[----:B------:R-:W-:Y:S05]  /*0100*/  @!P0 EXIT ;  /* 0x000000000000894d */ /* 0x000fea0003800000 */
[----:B------:R-:W0:Y:S01]  /*0110*/  LDC.64 R2, c[0x0][0x388] ;  /* 0x0000e200ff027b82 */ /* 0x000e220000000a00 */
[----:B------:R1:W-:Y:S01]  /*0120*/  STG.E.U8 desc[UR4][R6.64], RZ ;  /* 0x000000ff06007986 */ /* 0x0003e2000c101104 */
[----:B0-----:R-:W-:-:S05]  /*0130*/  IMAD.WIDE R2, R5, 0x4, R2 ;  /* 0x0000000405027825 */ /* 0x001fca00078e0202 */
[----:B------:R-:W2:Y:S04]  /*0140*/  LDG.E R0, desc[UR4][R2.64] ;  /* 0x0000000402007981 */ /* 0x000ea8000c1e1900 */
[----:B------:R-:W2:Y:S02]  /*0150*/  LDG.E R9, desc[UR4][R2.64+0x4] ;  /* 0x0000040402097981 */ /* 0x000ea4000c1e1900 */
[----:B--2---:R-:W-:-:S13]  /*0160*/  ISETP.GE.AND P0, PT, R0, R9, PT ;  /* 0x000000090000720c */ /* 0x004fda0003f06270 */
[----:B-1----:R-:W-:Y:S05]  /*0170*/  @P0 EXIT ;  /* 0x000000000000094d */ /* 0x002fea0003800000 */
[----:B------:R-:W0:Y:S02]  /*0180*/  LDC.64 R6, c[0x0][0x3a0] ;  /* 0x0000e800ff067b82 */ /* 0x000e240000000a00 */
[----:B0-----:R-:W-:-:S07]  /*0190*/  IMAD.WIDE R6, R5, 0x4, R6 ;  /* 0x0000000405067825 */ /* 0x001fce00078e0206 */
.L_x_6:
[----:B------:R-:W0:Y:S01]  /*01a0*/  LDC.64 R8, c[0x0][0x390] ;  /* 0x0000e400ff087b82 */ /* 0x000e220000000a00 */
[----:B------:R-:W2:Y:S07]  /*01b0*/  LDG.E R4, desc[UR4][R6.64] ;  /* 0x0000000406047981 */ /* 0x000eae000c1e1900 */
[----:B------:R-:W1:Y:S08]  /*01c0*/  LDC.64 R10, c[0x0][0x380] ;  /* 0x0000e000ff0a7b82 */ /* 0x000e700000000a00 */
[----:B------:R-:W3:Y:S01]  /*01d0*/  LDC.64 R12, c[0x0][0x3a8] ;  /* 0x0000ea00ff0c7b82 */ /* 0x000ee20000000a00 */
[----:B0-----:R-:W-:-:S06]  /*01e0*/  IMAD.WIDE R8, R0, 0x4, R8 ;  /* 0x0000000400087825 */ /* 0x001fcc00078e0208 */
[----:B------:R-:W1:Y:S02]  /*01f0*/  LDG.E R9, desc[UR4][R8.64] ;  /* 0x0000000408097981 */ /* 0x000e64000c1e1900 */
[----:B-1----:R-:W-:-:S06]  /*0200*/  IMAD.WIDE R10, R9, 0x4, R10 ;  /* 0x00000004090a7825 */ /* 0x002fcc00078e020a */
[----:B------:R-:W2:Y:S01]  /*0210*/  LDG.E R11, desc[UR4][R10.64] ;  /* 0x000000040a0b7981 */ /* 0x000ea2000c1e1900 */
[----:B---3--:R-:W-:-:S05]  /*0220*/  IMAD.WIDE R12, R9, 0x8, R12 ;  /* 0x00000008090c7825 */ /* 0x008fca00078e020c */
[----:B------:R0:W5:Y:S01]  /*0230*/  LDG.E.64 R14, desc[UR4][R12.64] ;  /* 0x000000040c0e7981 */ /* 0x000162000c1e1b00 */
[----:B------:R-:W-:Y:S01]  /*0240*/  BSSY B0, `(.L_x_3) ;  /* 0x000000f000007945 */ /* 0x000fe20003800000 */
[----:B--2---:R-:W-:Y:S01]  /*0250*/  FADD R4, R4, R11 ;  /* 0x0000000b04047221 */ /* 0x004fe20000000000 */
[----:B------:R-:W-:-:S03]  /*0260*/  MOV R11, R5 ;  /* 0x00000005000b7202 */ /* 0x000fc60000000f00 */
[----:B0-----:R-:W-:-:S07]  /*0270*/  IMAD.MOV.U32 R10, RZ, RZ, R4 ;  /* 0x000000ffff0a7224 */ /* 0x001fce00078e0004 */
.L_x_5:
[----:B-----5:R-:W-:Y:S01]  /*0280*/  FSETP.GEU.AND P0, PT, R4, R14, PT ;  /* 0x0000000e0400720b */ /* 0x020fe20003f0e000 */
[----:B------:R-:W-:-:S12]  /*0290*/  YIELD ;  /* 0x0000000000007946 */ /* 0x000fd80003800000 */
[----:B------:R-:W-:Y:S05]  /*02a0*/  @P0 BRA `(.L_x_4) ;  /* 0x0000000000200947 */ /* 0x000fea0003800000 */
[----:B------:R-:W-:Y:S01]  /*02b0*/  IMAD.MOV.U32 R8, RZ, RZ, R14 ;  /* 0x000000ffff087224 */ /* 0x000fe200078e000e */
[----:B------:R-:W-:-:S06]  /*02c0*/  MOV R9, R15 ;  /* 0x0000000f00097202 */ /* 0x000fcc0000000f00 */
[----:B------:R-:W2:Y:S02]  /*02d0*/  ATOMG.E.CAS.64.STRONG.GPU PT, R8, [R12], R8, R10 ;  /* 0x000000080c0873a9 */ /* 0x000ea400001ee50a */
[----:B--2---:R-:W-:Y:S01]  /*02e0*/  ISETP.NE.U32.AND P0, PT, R8, R14, PT ;  /* 0x0000000e0800720c */ /* 0x004fe20003f05070 */
[----:B------:R-:W-:-:S03]  /*02f0*/  IMAD.MOV.U32 R14, RZ, RZ, R8 ;  /* 0x000000ffff0e7224 */ /* 0x000fc600078e0008 */
[----:B------:R-:W-:Y:S02]  /*0300*/  ISETP.NE.AND.EX P0, PT, R9, R15, PT, P0 ;  /* 0x0000000f0900720c */ /* 0x000fe40003f05300 */
[----:B------:R-:W-:-:S11]  /*0310*/  MOV R15, R9 ;  /* 0x00000009000f7202 */ /* 0x000fd60000000f00 */
[----:B------:R-:W-:Y:S05]  /*0320*/  @P0 BRA `(.L_x_5) ;  /* 0xfffffffc00d40947 */ /* 0x000fea000383ffff */
.L_x_4:
[----:B------:R-:W-:Y:S05]  /*0330*/  BSYNC B0 ;  /* 0x0000000000007941 */ /* 0x000fea0003800000 */
.L_x_3:
[----:B------:R-:W2:Y:S01]  /*0340*/  LDG.E R9, desc[UR4][R2.64+0x4] ;  /* 0x0000040402097981 */ /* 0x000ea2000c1e1900 */
[----:B------:R-:W-:-:S04]  /*0350*/  IADD3 R0, PT, PT, R0, 0x1, RZ ;  /* 0x0000000100007810 */ /* 0x000fc80007ffe0ff */
[----:B--2---:R-:W-:-:S13]  /*0360*/  ISETP.GE.AND P0, PT, R0, R9, PT ;  /* 0x000000090000720c */ /* 0x004fda0003f06270 */
[----:B------:R-:W-:Y:S05]  /*0370*/  @!P0 BRA `(.L_x_6) ;  /* 0xfffffffc00888947 */ /* 0x000fea000383ffff */
[----:B------:R-:W-:Y:S05]  /*0380*/  EXIT ;  /* 0x000000000000794d */ /* 0x000fea0003800000 */
.L_x_7:
        /* <DEDUP_REMOVED lines=15> */
.L_x_34:


//--------------------- .text._Z19tiledMatrixMultiplyPfS_S_P10matElement --------------------------
	.section	.text._Z19tiledMatrixMultiplyPfS_S_P10matElement,"ax",@progbits
	.align	128
        .global         _Z19tiledMatrixMultiplyPfS_S_P10matElement
        .type           _Z19tiledMatrixMultiplyPfS_S_P10matElement,@function
        .size           _Z19tiledMatrixMultiplyPfS_S_P10matElement,(.L_x_35 - _Z19tiledMatrixMultiplyPfS_S_P10matElement)
        .other          _Z19tiledMatrixMultiplyPfS_S_P10matElement,@"STO_CUDA_ENTRY STV_DEFAULT"
_Z19tiledMatrixMultiplyPfS_S_P10matElement:
.text._Z19tiledMatrixMultiplyPfS_S_P10matElement:
[----:B------:R-:W-:Y:S01]  /*0000*/  LDC R1, c[0x0][0x37c] ;  /* 0x0000df00ff017b82 */ /* 0x000fe20000000800 */
[----:B------:R-:W0:Y:S07]  /*0010*/  S2R R4, SR_TID.Y ;  /* 0x0000000000047919 */ /* 0x000e2e0000002200 */
[----:B------:R-:W0:Y:S01]  /*0020*/  S2UR UR10, SR_CTAID.Y ;  /* 0x00000000000a79c3 */ /* 0x000e220000002600 */
[----:B------:R-:W-:Y:S01]  /*0030*/  UMOV UR4, 0x400 ;  /* 0x0000040000047882 */ /* 0x000fe20000000000 */
[----:B------:R-:W-:Y:S01]  /*0040*/  HFMA2 R27, -RZ, RZ, 0, 0 ;  /* 0x00000000ff1b7431 */ /* 0x000fe200000001ff */
[----:B------:R-:W1:Y:S01]  /*0050*/  S2R R9, SR_TID.X ;  /* 0x0000000000097919 */ /* 0x000e620000002100 */
[----:B------:R-:W-:Y:S01]  /*0060*/  UIADD3 UR6, UPT, UPT, UR4, 0x1000, URZ ;  /* 0x0000100004067890 */ /* 0x000fe2000fffe0ff */
[----:B------:R-:W2:Y:S01]  /*0070*/  LDCU.64 UR8, c[0x0][0x358] ;  /* 0x00006b00ff0877ac */ /* 0x000ea20008000a00 */
[----:B------:R-:W3:Y:S02]  /*0080*/  S2R R0, SR_CTAID.X ;  /* 0x0000000000007919 */ /* 0x000ee40000002500 */
[----:B------:R-:W0:Y:S01]  /*0090*/  LDC R21, c[0x0][0x364] ;  /* 0x0000d900ff157b82 */ /* 0x000e220000000800 */
[----:B------:R-:W3:Y:S07]  /*00a0*/  LDCU UR11, c[0x0][0x360] ;  /* 0x00006c00ff0b77ac */ /* 0x000eee0008000800 */
[----:B------:R-:W4:Y:S08]  /*00b0*/  S2UR UR7, SR_CgaCtaId ;  /* 0x00000000000779c3 */ /* 0x000f300000008800 */
[----:B------:R-:W2:Y:S08]  /*00c0*/  LDC.64 R24, c[0x0][0x380] ;  /* 0x0000e000ff187b82 */ /* 0x000eb00000000a00 */
[----:B------:R-:W2:Y:S01]  /*00d0*/  LDC.64 R22, c[0x0][0x388] ;  /* 0x0000e200ff167b82 */ /* 0x000ea20000000a00 */
[----:B0-----:R-:W-:Y:S01]  /*00e0*/  IMAD R21, R21, UR10, R4 ;  /* 0x0000000a15157c24 */ /* 0x001fe2000f8e0204 */
[----:B-1----:R-:W-:-:S04]  /*00f0*/  LEA R19, R4, R9, 0x5 ;  /* 0x0000000904137211 */ /* 0x002fc800078e28ff */
[----:B------:R-:W-:Y:S01]  /*0100*/  SHF.L.U32 R18, R21, 0x10, RZ ;  /* 0x0000001015127819 */ /* 0x000fe200000006ff */
[----:B---3--:R-:W-:Y:S01]  /*0110*/  IMAD R20, R0, UR11, R9 ;  /* 0x0000000b00147c24 */ /* 0x008fe2000f8e0209 */
[----:B----4-:R-:W-:Y:S01]  /*0120*/  ULEA UR5, UR7, UR4, 0x18 ;  /* 0x0000000407057291 */ /* 0x010fe2000f8ec0ff */
[C---:B------:R-:W-:Y:S01]  /*0130*/  PRMT R6, R19.reuse, 0x9910, RZ ;  /* 0x0000991013067816 */ /* 0x040fe200000000ff */
[----:B------:R-:W-:Y:S01]  /*0140*/  ULEA UR6, UR7, UR6, 0x18 ;  /* 0x0000000607067291 */ /* 0x000fe2000f8ec0ff */
[----:B------:R-:W-:Y:S01]  /*0150*/  SHF.L.U32 R17, R19, 0x10, RZ ;  /* 0x0000001013117819 */ /* 0x000fe200000006ff */
[----:B------:R-:W-:Y:S01]  /*0160*/  UMOV UR4, URZ ;  /* 0x000000ff00047c82 */ /* 0x000fe20008000000 */
[----:B------:R-:W-:Y:S02]  /*0170*/  PRMT R7, R20, 0x9910, RZ ;  /* 0x0000991014077816 */ /* 0x000fe400000000ff */
[----:B------:R-:W-:Y:S02]  /*0180*/  SHF.R.S32.HI R18, RZ, 0x6, R18 ;  /* 0x00000006ff127819 */ /* 0x000fe40000011412 */
[----:B------:R-:W-:-:S02]  /*0190*/  LEA R5, R4, UR5, 0x7 ;  /* 0x0000000504057c11 */ /* 0x000fc4000f8e38ff */
[----:B------:R-:W-:Y:S02]  /*01a0*/  LEA R3, R9, UR6, 0x2 ;  /* 0x0000000609037c11 */ /* 0x000fe4000f8e10ff */
[----:B------:R-:W-:Y:S02]  /*01b0*/  LEA.HI.SX32 R16, R17, UR5, 0x12 ;  /* 0x0000000511107c11 */ /* 0x000fe4000f8f92ff */
[----:B------:R-:W-:Y:S02]  /*01c0*/  LEA R6, R6, UR6, 0x2 ;  /* 0x0000000606067c11 */ /* 0x000fe4000f8e10ff */
[----:B------:R-:W-:Y:S02]  /*01d0*/  LOP3.LUT R2, R9, R18, RZ, 0xfc, !PT ;  /* 0x0000001209027212 */ /* 0x000fe400078efcff */
[----:B--2---:R-:W-:-:S07]  /*01e0*/  LEA R4, R4, R7, 0xa ;  /* 0x0000000704047211 */ /* 0x004fce00078e50ff */
.L_x_8:
[----:B------:R-:W-:-:S04]  /*01f0*/  IMAD.WIDE.U32 R10, R2, 0x4, R24 ;  /* 0x00000004020a7825 */ /* 0x000fc800078e0018 */
[----:B------:R-:W-:Y:S02]  /*0200*/  IMAD.WIDE.U32 R8, R4, 0x4, R22 ;  /* 0x0000000404087825 */ /* 0x000fe400078e0016 */
[----:B------:R-:W2:Y:S04]  /*0210*/  LDG.E R11, desc[UR8][R10.64] ;  /* 0x000000080a0b7981 */ /* 0x000ea8000c1e1900 */
[----:B------:R-:W3:Y:S01]  /*0220*/  LDG.E R9, desc[UR8][R8.64] ;  /* 0x0000000808097981 */ /* 0x000ee2000c1e1900 */
[----:B------:R-:W-:Y:S01]  /*0230*/  UIADD3 UR4, UPT, UPT, UR4, 0x1, URZ ;  /* 0x0000000104047890 */ /* 0x000fe2000fffe0ff */
[----:B------:R-:W-:Y:S02]  /*0240*/  IADD3 R2, PT, PT, R2, 0x20, RZ ;  /* 0x0000002002027810 */ /* 0x000fe40007ffe0ff */
[----:B------:R-:W-:Y:S01]  /*0250*/  IADD3 R4, PT, PT, R4, 0x8000, RZ ;  /* 0x0000800004047810 */ /* 0x000fe20007ffe0ff */
[----:B------:R-:W-:Y:S01]  /*0260*/  UISETP.NE.AND UP0, UPT, UR4, 0x20, UPT ;  /* 0x000000200400788c */ /* 0x000fe2000bf05270 */
[----:B--2---:R-:W-:Y:S04]  /*0270*/  STS [R16], R11 ;  /* 0x0000000b10007388 */ /* 0x004fe80000000800 */
[----:B---3--:R-:W-:Y:S01]  /*0280*/  STS [R6], R9 ;  /* 0x0000000906007388 */ /* 0x008fe20000000800 */
[----:B------:R-:W-:Y:S06]  /*0290*/  BAR.SYNC.DEFER_BLOCKING 0x0 ;  /* 0x0000000000007b1d */ /* 0x000fec0000010000 */
[----:B------:R-:W-:Y:S04]  /*02a0*/  LDS R28, [R3] ;  /* 0x00000000031c7984 */ /* 0x000fe80000000800 */
[----:B------:R-:W0:Y:S04]  /*02b0*/  LDS.128 R12, [R5] ;  /* 0x00000000050c7984 */ /* 0x000e280000000c00 */
[----:B------:R-:W1:Y:S04]  /*02c0*/  LDS R29, [R3+0x80] ;  /* 0x00008000031d7984 */ /* 0x000e680000000800 */
[----:B------:R-:W2:Y:S04]  /*02d0*/  LDS R8, [R3+0x100] ;  /* 0x0001000003087984 */ /* 0x000ea80000000800 */
[----:B------:R-:W3:Y:S01]  /*02e0*/  LDS R26, [R3+0x180] ;  /* 0x00018000031a7984 */ /* 0x000ee20000000800 */
[----:B0-----:R-:W-:-:S03]  /*02f0*/  FFMA R12, R12, R28, R27 ;  /* 0x0000001c0c0c7223 */ /* 0x001fc6000000001b */
[----:B------:R-:W-:Y:S01]  /*0300*/  LDS R27, [R3+0x280] ;  /* 0x00028000031b7984 */ /* 0x000fe20000000800 */
[----:B-1----:R-:W-:-:S03]  /*0310*/  FFMA R29, R29, R13, R12 ;  /* 0x0000000d1d1d7223 */ /* 0x002fc6000000000c */
[----:B------:R-:W-:Y:S01]  /*0320*/  LDS R13, [R3+0x200] ;  /* 0x00020000030d7984 */ /* 0x000fe20000000800 */
[----:B--2---:R-:W-:-:S03]  /*0330*/  FFMA R29, R8, R14, R29 ;  /* 0x0000000e081d7223 */ /* 0x004fc6000000001d */
[----:B------:R-:W0:Y:S01]  /*0340*/  LDS.128 R8, [R5+0x10] ;  /* 0x0000100005087984 */ /* 0x000e220000000c00 */
[----:B---3--:R-:W-:-:S03]  /*0350*/  FFMA R15, R26, R15, R29 ;  /* 0x0000000f1a0f7223 */ /* 0x008fc6000000001d */
[----:B------:R-:W1:Y:S04]  /*0360*/  LDS R12, [R3+0x300] ;  /* 0x00030000030c7984 */ /* 0x000e680000000800 */
[----:B------:R-:W2:Y:S04]  /*0370*/  LDS R26, [R3+0x380] ;  /* 0x00038000031a7984 */ /* 0x000ea80000000800 */
[----:B------:R-:W-:Y:S01]  /*0380*/  LDS R29, [R3+0xf80] ;  /* 0x000f8000031d7984 */ /* 0x000fe20000000800 */
[----:B0-----:R-:W-:-:S04]  /*0390*/  FFMA R8, R8, R13, R15 ;  /* 0x0000000d08087223 */ /* 0x001fc8000000000f */
[----:B------:R-:W-:Y:S02]  /*03a0*/  FFMA R27, R27, R9, R8 ;  /* 0x000000091b1b7223 */ /* 0x000fe40000000008 */
[----:B------:R-:W-:Y:S02]  /*03b0*/  LDS R9, [R3+0x400] ;  /* 0x0004000003097984 */ /* 0x000fe40000000800 */
[----:B-1----:R-:W-:Y:S02]  /*03c0*/  FFMA R27, R12, R10, R27 ;  /* 0x0000000a0c1b7223 */ /* 0x002fe4000000001b */
[----:B------:R-:W0:Y:S02]  /*03d0*/  LDS.128 R12, [R5+0x20] ;  /* 0x00002000050c7984 */ /* 0x000e240000000c00 */
[----:B--2---:R-:W-:Y:S02]  /*03e0*/  FFMA R11, R26, R11, R27 ;  /* 0x0000000b1a0b7223 */ /* 0x004fe4000000001b */
[----:B------:R-:W1:Y:S04]  /*03f0*/  LDS R27, [R3+0x480] ;  /* 0x00048000031b7984 */ /* 0x000e680000000800 */
[----:B------:R-:W2:Y:S04]  /*0400*/  LDS R8, [R3+0x500] ;  /* 0x0005000003087984 */ /* 0x000ea80000000800 */
[----:B------:R-:W3:Y:S01]  /*0410*/  LDS R26, [R3+0x580] ;  /* 0x00058000031a7984 */ /* 0x000ee20000000800 */
[----:B0-----:R-:W-:-:S04]  /*0420*/  FFMA R12, R12, R9, R11 ;  /* 0x000000090c0c7223 */ /* 0x001fc8000000000b */
[----:B-1----:R-:W-:Y:S02]  /*0430*/  FFMA R27, R27, R13, R12 ;  /* 0x0000000d1b1b7223 */ /* 0x002fe4000000000c */
[----:B------:R-:W-:Y:S02]  /*0440*/  LDS R13, [R3+0x600] ;  /* 0x00060000030d7984 */ /* 0x000fe40000000800 */
[----:B--2---:R-:W-:Y:S02]  /*0450*/  FFMA R27, R8, R14, R27 ;  /* 0x0000000e081b7223 */ /* 0x004fe4000000001b */
[----:B------:R-:W0:Y:S02]  /*0460*/  LDS.128 R8, [R5+0x30] ;  /* 0x0000300005087984 */ /* 0x000e240000000c00 */
[----:B---3--:R-:W-:Y:S02]  /*0470*/  FFMA R15, R26, R15, R27 ;  /* 0x0000000f1a0f7223 */ /* 0x008fe4000000001b */
        /* <DEDUP_REMOVED lines=37> */
[----:B------:R-:W2:Y:S01]  /*06d0*/  LDS R12, [R3+0xf00] ;  /* 0x000f0000030c7984 */ /* 0x000ea20000000800 */
[----:B0-----:R-:W-:-:S04]  /*06e0*/  FFMA R8, R8, R13, R15 ;  /* 0x0000000d08087223 */ /* 0x001fc8000000000f */
[----:B-1----:R-:W-:-:S04]  /*06f0*/  FFMA R9, R27, R9, R8 ;  /* 0x000000091b097223 */ /* 0x002fc80000000008 */
[----:B--2---:R-:W-:-:S04]  /*0700*/  FFMA R10, R12, R10, R9 ;  /* 0x0000000a0c0a7223 */ /* 0x004fc80000000009 */
[----:B------:R-:W-:Y:S01]  /*0710*/  FFMA R27, R29, R11, R10 ;  /* 0x0000000b1d1b7223 */ /* 0x000fe2000000000a */
[----:B------:R-:W-:Y:S06]  /*0720*/  BAR.SYNC.DEFER_BLOCKING 0x0 ;  /* 0x0000000000007b1d */ /* 0x000fec0000010000 */
[----:B------:R-:W-:Y:S05]  /*0730*/  BRA.U UP0, `(.L_x_8) ;  /* 0xfffffff900ac7547 */ /* 0x000fea000b83ffff */
[----:B------:R-:W-:Y:S01]  /*0740*/  PRMT R21, R21, 0x5410, R20 ;  /* 0x0000541015157816 */ /* 0x000fe20000000014 */
[----:B------:R-:W0:Y:S01]  /*0750*/  LDC.64 R4, c[0x0][0x390] ;  /* 0x0000e400ff047b82 */ /* 0x000e220000000a00 */
[----:B------:R-:W-:Y:S01]  /*0760*/  LEA.HI.SX32 R2, R17, UR6, 0x13 ;  /* 0x0000000611027c11 */ /* 0x000fe2000f8f9aff */
[----:B------:R-:W-:Y:S01]  /*0770*/  BSSY.RECONVERGENT B0, `(.L_x_9) ;  /* 0x0000016000007945 */ /* 0x000fe20003800200 */
[----:B------:R-:W-:Y:S02]  /*0780*/  IADD3 R7, PT, PT, R18, R7, RZ ;  /* 0x0000000712077210 */ /* 0x000fe40007ffe0ff */
[----:B------:R-:W-:Y:S01]  /*0790*/  SHF.R.S32.HI R3, RZ, 0x10, R17 ;  /* 0x00000010ff037819 */ /* 0x000fe20000011411 */
[----:B------:R1:W-:Y:S01]  /*07a0*/  STS [R2+0x4], R21 ;  /* 0x0000041502007388 */ /* 0x0003e20000000800 */
[----:B------:R-:W-:Y:S02]  /*07b0*/  ISETP.NE.AND P0, PT, R19, RZ, PT ;  /* 0x000000ff1300720c */ /* 0x000fe40003f05270 */
[C---:B------:R-:W-:Y:S01]  /*07c0*/  ISETP.GT.U32.AND P5, PT, R3.reuse, 0x1ff, PT ;  /* 0x000001ff0300780c */ /* 0x040fe20003fa4070 */
[----:B------:R1:W-:Y:S01]  /*07d0*/  STS [R2], R27 ;  /* 0x0000001b02007388 */ /* 0x0003e20000000800 */
[----:B------:R-:W-:Y:S01]  /*07e0*/  BAR.SYNC.DEFER_BLOCKING 0x0 ;  /* 0x0000000000007b1d */ /* 0x000fe20000010000 */
[----:B------:R-:W-:-:S02]  /*07f0*/  ISETP.GT.U32.AND P1, PT, R3, 0xff, PT ;  /* 0x000000ff0300780c */ /* 0x000fc40003f24070 */
[C---:B------:R-:W-:Y:S02]  /*0800*/  ISETP.GT.U32.AND P2, PT, R3.reuse, 0x7f, PT ;  /* 0x0000007f0300780c */ /* 0x040fe40003f44070 */
[C---:B------:R-:W-:Y:S02]  /*0810*/  ISETP.GT.U32.AND P3, PT, R3.reuse, 0x3f, PT ;  /* 0x0000003f0300780c */ /* 0x040fe40003f64070 */
[----:B------:R-:W-:Y:S02]  /*0820*/  ISETP.GT.AND P4, PT, R3, 0x1f, PT ;  /* 0x0000001f0300780c */ /* 0x000fe40003f84270 */
[----:B------:R-:W-:Y:S01]  /*0830*/  LEA.HI.SX32 R6, R17, R6, 0x12 ;  /* 0x0000000611067211 */ /* 0x000fe200078f92ff */
[----:B0-----:R-:W-:-:S05]  /*0840*/  IMAD.WIDE R4, R7, 0x4, R4 ;  /* 0x0000000407047825 */ /* 0x001fca00078e0204 */
[----:B------:R1:W-:Y:S01]  /*0850*/  STG.E desc[UR8][R4.64], R27 ;  /* 0x0000001b04007986 */ /* 0x0003e2000c101908 */
[----:B------:R-:W-:Y:S05]  /*0860*/  @P5 BRA `(.L_x_10) ;  /* 0x0000000000185947 */ /* 0x000fea0003800000 */
[----:B------:R-:W-:Y:S04]  /*0870*/  LDS R3, [R6] ;  /* 0x0000000006037984 */ /* 0x000fe80000000800 */
[----:B-1----:R-:W0:Y:S02]  /*0880*/  LDS R4, [R6+0x1000] ;  /* 0x0010000006047984 */ /* 0x002e240000000800 */
[----:B0-----:R-:W-:-:S13]  /*0890*/  FSETP.GT.AND P5, PT, R3, R4, PT ;  /* 0x000000040300720b */ /* 0x001fda0003fa4000 */
[----:B------:R-:W0:Y:S04]  /*08a0*/  @P5 LDS R3, [R6+0x1004] ;  /* 0x0010040006035984 */ /* 0x000e280000000800 */
[----:B------:R2:W-:Y:S04]  /*08b0*/  @P5 STS [R6], R4 ;  /* 0x0000000406005388 */ /* 0x0005e80000000800 */
[----:B0-----:R2:W-:Y:S02]  /*08c0*/  @P5 STS [R6+0x4], R3 ;  /* 0x0000040306005388 */ /* 0x0015e40000000800 */
.L_x_10:
[----:B------:R-:W-:Y:S05]  /*08d0*/  BSYNC.RECONVERGENT B0 ;  /* 0x0000000000007941 */ /* 0x000fea0003800200 */
.L_x_9:
[----:B------:R-:W-:Y:S06]  /*08e0*/  BAR.SYNC.DEFER_BLOCKING 0x0 ;  /* 0x0000000000007b1d */ /* 0x000fec0000010000 */
[----:B------:R-:W-:Y:S04]  /*08f0*/  BSSY.RECONVERGENT B0, `(.L_x_11) ;  /* 0x0000008000007945 */ /* 0x000fe80003800200 */
[----:B------:R-:W-:Y:S05]  /*0900*/  @P1 BRA `(.L_x_12) ;  /* 0x0000000000181947 */ /* 0x000fea0003800000 */
[----:B--2---:R-:W-:Y:S04]  /*0910*/  LDS R3, [R6] ;  /* 0x0000000006037984 */ /* 0x004fe80000000800 */
[----:B-1----:R-:W0:Y:S02]  /*0920*/  LDS R4, [R6+0x800] ;  /* 0x0008000006047984 */ /* 0x002e240000000800 */
[----:B0-----:R-:W-:-:S13]  /*0930*/  FSETP.GT.AND P1, PT, R3, R4, PT ;  /* 0x000000040300720b */ /* 0x001fda0003f24000 */
[----:B------:R-:W0:Y:S04]  /*0940*/  @P1 LDS R3, [R6+0x804] ;  /* 0x0008040006031984 */ /* 0x000e280000000800 */
[----:B------:R3:W-:Y:S04]  /*0950*/  @P1 STS [R6], R4 ;  /* 0x0000000406001388 */ /* 0x0007e80000000800 */
[----:B0-----:R3:W-:Y:S02]  /*0960*/  @P1 STS [R6+0x4], R3 ;  /* 0x0000040306001388 */ /* 0x0017e40000000800 */
.L_x_12:
[----:B------:R-:W-:Y:S05]  /*0970*/  BSYNC.RECONVERGENT B0 ;  /* 0x0000000000007941 */ /* 0x000fea0003800200 */
.L_x_11:
[----:B------:R-:W-:Y:S06]  /*0980*/  BAR.SYNC.DEFER_BLOCKING 0x0 ;  /* 0x0000000000007b1d */ /* 0x000fec0000010000 */
[----:B------:R-:W-:Y:S04]  /*0990*/  BSSY.RECONVERGENT B0, `(.L_x_13) ;  /* 0x0000008000007945 */ /* 0x000fe80003800200 */
[----:B------:R-:W-:Y:S05]  /*09a0*/  @P2 BRA `(.L_x_14) ;  /* 0x0000000000182947 */ /* 0x000fea0003800000 */
[----:B--23--:R-:W-:Y:S04]  /*09b0*/  LDS R3, [R6] ;  /* 0x0000000006037984 */ /* 0x00cfe80000000800 */
[----:B-1----:R-:W0:Y:S02]  /*09c0*/  LDS R4, [R6+0x400] ;  /* 0x0004000006047984 */ /* 0x002e240000000800 */
[----:B0-----:R-:W-:-:S13]  /*09d0*/  FSETP.GT.AND P1, PT, R3, R4, PT ;  /* 0x000000040300720b */ /* 0x001fda0003f24000 */
[----:B------:R-:W0:Y:S04]  /*09e0*/  @P1 LDS R3, [R6+0x404] ;  /* 0x0004040006031984 */ /* 0x000e280000000800 */
[----:B------:R4:W-:Y:S04]  /*09f0*/  @P1 STS [R6], R4 ;  /* 0x0000000406001388 */ /* 0x0009e80000000800 */
[----:B0-----:R4:W-:Y:S02]  /*0a00*/  @P1 STS [R6+0x4], R3 ;  /* 0x0000040306001388 */ /* 0x0019e40000000800 */
.L_x_14:
[----:B------:R-:W-:Y:S05]  /*0a10*/  BSYNC.RECONVERGENT B0 ;  /* 0x0000000000007941 */ /* 0x000fea0003800200 */
.L_x_13:
[----:B------:R-:W-:Y:S06]  /*0a20*/  BAR.SYNC.DEFER_BLOCKING 0x0 ;  /* 0x0000000000007b1d */ /* 0x000fec0000010000 */
[----:B------:R-:W-:Y:S04]  /*0a30*/  BSSY.RECONVERGENT B0, `(.L_x_15) ;  /* 0x0000008000007945 */ /* 0x000fe80003800200 */
[----:B------:R-:W-:Y:S05]  /*0a40*/  @P3 BRA `(.L_x_16) ;  /* 0x0000000000183947 */ /* 0x000fea0003800000 */
[----:B--234-:R-:W-:Y:S04]  /*0a50*/  LDS R3, [R6] ;  /* 0x0000000006037984 */ /* 0x01cfe80000000800 */
[----:B-1----:R-:W0:Y:S02]  /*0a60*/  LDS R4, [R6+0x200] ;  /* 0x0002000006047984 */ /* 0x002e240000000800 */
[----:B0-----:R-:W-:-:S13]  /*0a70*/  FSETP.GT.AND P1, PT, R3, R4, PT ;  /* 0x000000040300720b */ /* 0x001fda0003f24000 */
[----:B------:R-:W0:Y:S04]  /*0a80*/  @P1 LDS R3, [R6+0x204] ;  /* 0x0002040006031984 */ /* 0x000e280000000800 */
[----:B------:R1:W-:Y:S04]  /*0a90*/  @P1 STS [R6], R4 ;  /* 0x0000000406001388 */ /* 0x0003e80000000800 */
[----:B0-----:R1:W-:Y:S02]  /*0aa0*/  @P1 STS [R6+0x4], R3 ;  /* 0x0000040306001388 */ /* 0x0013e40000000800 */
.L_x_16:
[----:B------:R-:W-:Y:S05]  /*0ab0*/  BSYNC.RECONVERGENT B0 ;  /* 0x0000000000007941 */ /* 0x000fea0003800200 */
.L_x_15:
[----:B------:R-:W-:Y:S06]  /*0ac0*/  BAR.SYNC.DEFER_BLOCKING 0x0 ;  /* 0x0000000000007b1d */ /* 0x000fec0000010000 */
[----:B------:R-:W-:Y:S04]  /*0ad0*/  BSSY.RECONVERGENT B0, `(.L_x_17) ;  /* 0x0000038000007945 */ /* 0x000fe80003800200 */
[----:B------:R-:W-:Y:S05]  /*0ae0*/  @P4 BRA `(.L_x_18) ;  /* 0x0000000000d84947 */ /* 0x000fea0003800000 */
[----:B-1234-:R-:W-:Y:S04]  /*0af0*/  LDS R3, [R6] ;  /* 0x0000000006037984 */ /* 0x01efe80000000800 */
[----:B------:R-:W0:Y:S02]  /*0b00*/  LDS R4, [R6+0x100] ;  /* 0x0001000006047984 */ /* 0x000e240000000800 */
[----:B0-----:R-:W-:-:S13]  /*0b10*/  FSETP.GT.AND P1, PT, R3, R4, PT ;  /* 0x000000040300720b */ /* 0x001fda0003f24000 */
[----:B------:R-:W0:Y:S04]  /*0b20*/  @P1 LDS R3, [R6+0x100] ;  /* 0x0001000006031984 */ /* 0x000e280000000800 */
[----:B0-----:R-:W-:Y:S04]  /*0b30*/  @P1 STS [R6], R3 ;  /* 0x0000000306001388 */ /* 0x001fe80000000800 */
[----:B------:R-:W0:Y:S04]  /*0b40*/  @P1 LDS.U16 R5, [R2+0x104] ;  /* 0x0001040002051984 */ /* 0x000e280000000400 */
[----:B0-----:R-:W-:Y:S04]  /*0b50*/  @P1 STS.U16 [R2+0x4], R5 ;  /* 0x0000040502001388 */ /* 0x001fe80000000400 */
[----:B------:R-:W0:Y:S04]  /*0b60*/  @P1 LDS.U16 R7, [R2+0x106] ;  /* 0x0001060002071984 */ /* 0x000e280000000400 */
[----:B0-----:R-:W-:Y:S04]  /*0b70*/  @P1 STS.U16 [R2+0x6], R7 ;  /* 0x0000060702001388 */ /* 0x001fe80000000400 */
[----:B------:R-:W-:Y:S04]  /*0b80*/  LDS R4, [R6] ;  /* 0x0000000006047984 */ /* 0x000fe80000000800 */
        /* <DEDUP_REMOVED lines=43> */
[----:B0-----:R0:W-:Y:S02]  /*0e40*/  @P1 STS.U16 [R2+0x6], R7 ;  /* 0x0000060702001388 */ /* 0x0011e40000000400 */
.L_x_18:
[----:B------:R-:W-:Y:S05]  /*0e50*/  BSYNC.RECONVERGENT B0 ;  /* 0x0000000000007941 */ /* 0x000fea0003800200 */
.L_x_17:
[----:B------:R-:W-:Y:S05]  /*0e60*/  @P0 EXIT ;  /* 0x000000000000094d */ /* 0x000fea0003800000 */
[----:B-1234-:R-:W1:Y:S01]  /*0e70*/  LDS.64 R4, [UR5+0x1000] ;  /* 0x00100005ff047984 */ /* 0x01ee620008000a00 */
[----:B0-----:R-:W0:Y:S08]  /*0e80*/  LDC R7, c[0x0][0x370] ;  /* 0x0000dc00ff077b82 */ /* 0x001e300000000800 */
[----:B------:R-:W2:Y:S01]  /*0e90*/  LDC.64 R2, c[0x0][0x398] ;  /* 0x0000e600ff027b82 */ /* 0x000ea20000000a00 */
[----:B0-----:R-:W-:-:S04]  /*0ea0*/  IMAD R7, R7, UR10, R0 ;  /* 0x0000000a07077c24 */ /* 0x001fc8000f8e0200 */
[----:B--2---:R-:W-:-:S05]  /*0eb0*/  IMAD.WIDE.U32 R2, R7, 0x8, R2 ;  /* 0x0000000807027825 */ /* 0x004fca00078e0002 */
[----:B-1----:R-:W-:Y:S04]  /*0ec0*/  STG.E desc[UR8][R2.64], R4 ;  /* 0x0000000402007986 */ /* 0x002fe8000c101908 */
[----:B------:R-:W-:Y:S01]  /*0ed0*/  STG.E desc[UR8][R2.64+0x4], R5 ;  /* 0x0000040502007986 */ /* 0x000fe2000c101908 */
[----:B------:R-:W-:Y:S05]  /*0ee0*/  EXIT ;  /* 0x000000000000794d */ /* 0x000fea0003800000 */
.L_x_19:
        /* <DEDUP_REMOVED lines=9> */
.L_x_35:


//--------------------- .text._Z8find2MinssPfP10matElement --------------------------
	.section	.text._Z8find2MinssPfP10matElement,"ax",@progbits
	.align	128
        .global         _Z8find2MinssPfP10matElement
        .type           _Z8find2MinssPfP10matElement,@function
        .size           _Z8find2MinssPfP10matElement,(.L_x_36 - _Z8find2MinssPfP10matElement)
        .other          _Z8find2MinssPfP10matElement,@"STO_CUDA_ENTRY STV_DEFAULT"
_Z8find2MinssPfP10matElement:
.text._Z8find2MinssPfP10matElement:
[----:B------:R-:W-:Y:S01]  /*0000*/  LDC R1, c[0x0][0x37c] ;  /* 0x0000df00ff017b82 */ /* 0x000fe20000000800 */
[----:B------:R-:W0:Y:S07]  /*0010*/  S2R R6, SR_TID.Y ;  /* 0x0000000000067919 */ /* 0x000e2e0000002200 */
[----:B------:R-:W0:Y:S01]  /*0020*/  S2UR UR8, SR_CTAID.Y ;  /* 0x00000000000879c3 */ /* 0x000e220000002600 */
[----:B------:R-:W1:Y:S01]  /*0030*/  LDCU.64 UR6, c[0x0][0x358] ;  /* 0x00006b00ff0677ac */ /* 0x000e620008000a00 */
[----:B------:R-:W-:Y:S01]  /*0040*/  BSSY.RECONVERGENT B0, `(.L_x_20) ;  /* 0x000001b000007945 */ /* 0x000fe20003800200 */
[----:B------:R-:W2:Y:S01]  /*0050*/  S2R R7, SR_TID.X ;  /* 0x0000000000077919 */ /* 0x000ea20000002100 */
[----:B------:R-:W2:Y:S04]  /*0060*/  S2R R0, SR_CTAID.X ;  /* 0x0000000000007919 */ /* 0x000ea80000002500 */
[----:B------:R-:W0:Y:S01]  /*0070*/  LDC R5, c[0x0][0x364] ;  /* 0x0000d900ff057b82 */ /* 0x000e220000000800 */
[----:B------:R-:W2:Y:S07]  /*0080*/  LDCU UR4, c[0x0][0x360] ;  /* 0x00006c00ff0477ac */ /* 0x000eae0008000800 */
[----:B------:R-:W3:Y:S01]  /*0090*/  LDC.64 R2, c[0x0][0x388] ;  /* 0x0000e200ff027b82 */ /* 0x000ee20000000a00 */
[----:B0-----:R-:W-:-:S02]  /*00a0*/  IMAD R8, R5, UR8, R6 ;  /* 0x0000000805087c24 */ /* 0x001fc4000f8e0206 */
[----:B--2---:R-:W-:-:S05]  /*00b0*/  IMAD R9, R0, UR4, R7 ;  /* 0x0000000400097c24 */ /* 0x004fca000f8e0207 */
[----:B------:R-:W-:Y:S02]  /*00c0*/  LOP3.LUT R4, R8, R9, RZ, 0xfc, !PT ;  /* 0x0000000908047212 */ /* 0x000fe400078efcff */
[----:B------:R-:W-:Y:S02]  /*00d0*/  PRMT R5, R9, 0x9910, RZ ;  /* 0x0000991009057816 */ /* 0x000fe400000000ff */
[----:B------:R-:W-:Y:S01]  /*00e0*/  PRMT R10, R4, 0x9910, RZ ;  /* 0x00009910040a7816 */ /* 0x000fe200000000ff */
[----:B------:R-:W-:-:S03]  /*00f0*/  IMAD.U32 R4, R8, 0x10000, RZ ;  /* 0x0001000008047824 */ /* 0x000fc600078e00ff */
[----:B------:R-:W-:Y:S02]  /*0100*/  ISETP.NE.AND P0, PT, R10, RZ, PT ;  /* 0x000000ff0a00720c */ /* 0x000fe40003f05270 */
[----:B------:R-:W-:-:S05]  /*0110*/  LEA.HI.SX32 R5, R4, R5, 0x1a ;  /* 0x0000000504057211 */ /* 0x000fca00078fd2ff */
[----:B---3--:R-:W-:-:S06]  /*0120*/  IMAD.WIDE R2, R5, 0x4, R2 ;  /* 0x0000000405027825 */ /* 0x008fcc00078e0202 */
[----:B-1----:R-:W-:Y:S05]  /*0130*/  @P0 BRA `(.L_x_21) ;  /* 0x00000000002c0947 */ /* 0x002fea0003800000 */
[----:B------:R-:W0:Y:S01]  /*0140*/  LDC.U16 R10, c[0x0][0x380] ;  /* 0x0000e000ff0a7b82 */ /* 0x000e220000000400 */
[----:B------:R-:W-:-:S07]  /*0150*/  IMAD.MOV.U32 R13, RZ, RZ, 0x7f7fffff ;  /* 0x7f7fffffff0d7424 */ /* 0x000fce00078e00ff */
[----:B------:R-:W1:Y:S08]  /*0160*/  LDC.U16 R11, c[0x0][0x382] ;  /* 0x0000e080ff0b7b82 */ /* 0x000e700000000400 */
[----:B------:R-:W2:Y:S01]  /*0170*/  LDC.64 R4, c[0x0][0x388] ;  /* 0x0000e200ff047b82 */ /* 0x000ea20000000a00 */
[----:B0-----:R-:W-:Y:S02]  /*0180*/  PRMT R10, R10, 0x9910, RZ ;  /* 0x000099100a0a7816 */ /* 0x001fe400000000ff */
[----:B-1----:R-:W-:-:S03]  /*0190*/  PRMT R12, R11, 0x9910, RZ ;  /* 0x000099100b0c7816 */ /* 0x002fc600000000ff */
[----:B------:R-:W-:Y:S02]  /*01a0*/  IMAD.MOV.U32 R11, RZ, RZ, R10 ;  /* 0x000000ffff0b7224 */ /* 0x000fe400078e000a */
[----:B------:R-:W-:-:S04]  /*01b0*/  IMAD.MOV.U32 R10, RZ, RZ, R12 ;  /* 0x000000ffff0a7224 */ /* 0x000fc800078e000c */
[----:B------:R-:W-:-:S04]  /*01c0*/  IMAD R11, R11, 0x400, R10 ;  /* 0x000004000b0b7824 */ /* 0x000fc800078e020a */
[----:B--2---:R-:W-:-:S05]  /*01d0*/  IMAD.WIDE R4, R11, 0x4, R4 ;  /* 0x000000040b047825 */ /* 0x004fca00078e0204 */
[----:B------:R0:W-:Y:S02]  /*01e0*/  STG.E desc[UR6][R4.64], R13 ;  /* 0x0000000d04007986 */ /* 0x0001e4000c101906 */
.L_x_21:
[----:B------:R-:W-:Y:S05]  /*01f0*/  BSYNC.RECONVERGENT B0 ;  /* 0x0000000000007941 */ /* 0x000fea0003800200 */
.L_x_20:
[----:B------:R-:W-:Y:S06]  /*0200*/  BAR.SYNC.DEFER_BLOCKING 0x0 ;  /* 0x0000000000007b1d */ /* 0x000fec0000010000 */
[----:B------:R1:W2:Y:S02]  /*0210*/  LDG.E R3, desc[UR6][R2.64] ;  /* 0x0000000602037981 */ /* 0x0002a4000c1e1900 */
[----:B------:R-:W3:Y:S01]  /*0220*/  S2UR UR5, SR_CgaCtaId ;  /* 0x00000000000579c3 */ /* 0x000ee20000008800 */
[----:B------:R-:W-:Y:S01]  /*0230*/  IMAD R6, R6, 0x20, R7 ;  /* 0x0000002006067824 */ /* 0x000fe200078e0207 */
[----:B------:R-:W-:Y:S01]  /*0240*/  UMOV UR4, 0x400 ;  /* 0x0000040000047882 */ /* 0x000fe20000000000 */
[----:B------:R-:W-:Y:S01]  /*0250*/  PRMT R9, R8, 0x5410, R9 ;  /* 0x0000541008097816 */ /* 0x000fe20000000009 */
[----:B------:R-:W-:Y:S02]  /*0260*/  BSSY.RECONVERGENT B0, `(.L_x_22) ;  /* 0x0000014000007945 */ /* 0x000fe40003800200 */
[----:B0-----:R-:W-:-:S02]  /*0270*/  PRMT R4, R6, 0x9910, RZ ;  /* 0x0000991006047816 */ /* 0x001fc400000000ff */
[C---:B------:R-:W-:Y:S01]  /*0280*/  ISETP.NE.AND P0, PT, R6.reuse, RZ, PT ;  /* 0x000000ff0600720c */ /* 0x040fe20003f05270 */
[----:B------:R-:W-:Y:S01]  /*0290*/  IMAD.U32 R6, R6, 0x10000, RZ ;  /* 0x0001000006067824 */ /* 0x000fe200078e00ff */
[C---:B------:R-:W-:Y:S02]  /*02a0*/  ISETP.GT.U32.AND P5, PT, R4.reuse, 0x1ff, PT ;  /* 0x000001ff0400780c */ /* 0x040fe40003fa4070 */
[C---:B------:R-:W-:Y:S02]  /*02b0*/  ISETP.GT.U32.AND P1, PT, R4.reuse, 0xff, PT ;  /* 0x000000ff0400780c */ /* 0x040fe40003f24070 */
[C---:B------:R-:W-:Y:S02]  /*02c0*/  ISETP.GT.U32.AND P2, PT, R4.reuse, 0x7f, PT ;  /* 0x0000007f0400780c */ /* 0x040fe40003f44070 */
[C---:B------:R-:W-:Y:S02]  /*02d0*/  ISETP.GT.U32.AND P3, PT, R4.reuse, 0x3f, PT ;  /* 0x0000003f0400780c */ /* 0x040fe40003f64070 */
[----:B------:R-:W-:Y:S01]  /*02e0*/  ISETP.GT.AND P4, PT, R4, 0x1f, PT ;  /* 0x0000001f0400780c */ /* 0x000fe20003f84270 */
[----:B---3--:R-:W-:-:S06]  /*02f0*/  ULEA UR4, UR5, UR4, 0x18 ;  /* 0x0000000405047291 */ /* 0x008fcc000f8ec0ff */
[----:B------:R-:W-:Y:S02]  /*0300*/  LEA.HI.SX32 R6, R6, UR4, 0x13 ;  /* 0x0000000406067c11 */ /* 0x000fe4000f8f9aff */
[----:B-1----:R-:W-:-:S03]  /*0310*/  LEA R2, R4, UR4, 0x3 ;  /* 0x0000000404027c11 */ /* 0x002fc6000f8e18ff */
[----:B--2---:R0:W-:Y:S04]  /*0320*/  STS [R6], R3 ;  /* 0x0000000306007388 */ /* 0x0041e80000000800 */
[----:B------:R0:W-:Y:S01]  /*0330*/  STS [R2+0x4], R9 ;  /* 0x0000040902007388 */ /* 0x0001e20000000800 */
[----:B------:R-:W-:Y:S06]  /*0340*/  BAR.SYNC.DEFER_BLOCKING 0x0 ;  /* 0x0000000000007b1d */ /* 0x000fec0000010000 */
[----:B------:R-:W-:Y:S05]  /*0350*/  @P5 BRA `(.L_x_23) ;  /* 0x0000000000105947 */ /* 0x000fea0003800000 */
[----:B0-----:R-:W-:Y:S04]  /*0360*/  LDS R3, [R2] ;  /* 0x0000000002037984 */ /* 0x001fe80000000800 */
[----:B------:R-:W0:Y:S02]  /*0370*/  LDS.64 R4, [R2+0x1000] ;  /* 0x0010000002047984 */ /* 0x000e240000000a00 */
[----:B0-----:R-:W-:-:S13]  /*0380*/  FSETP.GT.AND P5, PT, R3, R4, PT ;  /* 0x000000040300720b */ /* 0x001fda0003fa4000 */
[----:B------:R1:W-:Y:S02]  /*0390*/  @P5 STS.64 [R2], R4 ;  /* 0x0000000402005388 */ /* 0x0003e40000000a00 */
.L_x_23:
[----:B------:R-:W-:Y:S05]  /*03a0*/  BSYNC.RECONVERGENT B0 ;  /* 0x0000000000007941 */ /* 0x000fea0003800200 */
.L_x_22:
[----:B------:R-:W-:Y:S06]  /*03b0*/  BAR.SYNC.DEFER_BLOCKING 0x0 ;  /* 0x0000000000007b1d */ /* 0x000fec0000010000 */
[----:B------:R-:W-:Y:S04]  /*03c0*/  BSSY.RECONVERGENT B0, `(.L_x_24) ;  /* 0x0000006000007945 */ /* 0x000fe80003800200 */
[----:B------:R-:W-:Y:S05]  /*03d0*/  @P1 BRA `(.L_x_25) ;  /* 0x0000000000101947 */ /* 0x000fea0003800000 */
[----:B0-----:R-:W-:Y:S04]  /*03e0*/  LDS R3, [R2] ;  /* 0x0000000002037984 */ /* 0x001fe80000000800 */
[----:B-1----:R-:W0:Y:S02]  /*03f0*/  LDS.64 R4, [R2+0x800] ;  /* 0x0008000002047984 */ /* 0x002e240000000a00 */
[----:B0-----:R-:W-:-:S13]  /*0400*/  FSETP.GT.AND P1, PT, R3, R4, PT ;  /* 0x000000040300720b */ /* 0x001fda0003f24000 */
[----:B------:R2:W-:Y:S02]  /*0410*/  @P1 STS.64 [R2], R4 ;  /* 0x0000000402001388 */ /* 0x0005e40000000a00 */
.L_x_25:
[----:B------:R-:W-:Y:S05]  /*0420*/  BSYNC.RECONVERGENT B0 ;  /* 0x0000000000007941 */ /* 0x000fea0003800200 */
.L_x_24:
[----:B------:R-:W-:Y:S06]  /*0430*/  BAR.SYNC.DEFER_BLOCKING 0x0 ;  /* 0x0000000000007b1d */ /* 0x000fec0000010000 */
[----:B------:R-:W-:Y:S04]  /*0440*/  BSSY.RECONVERGENT B0, `(.L_x_26) ;  /* 0x0000006000007945 */ /* 0x000fe80003800200 */
[----:B------:R-:W-:Y:S05]  /*0450*/  @P2 BRA `(.L_x_27) ;  /* 0x0000000000102947 */ /* 0x000fea0003800000 */
[----:B0-----:R-:W-:Y:S04]  /*0460*/  LDS R3, [R2] ;  /* 0x0000000002037984 */ /* 0x001fe80000000800 */
[----:B-12---:R-:W0:Y:S02]  /*0470*/  LDS.64 R4, [R2+0x400] ;  /* 0x0004000002047984 */ /* 0x006e240000000a00 */
[----:B0-----:R-:W-:-:S13]  /*0480*/  FSETP.GT.AND P1, PT, R3, R4, PT ;  /* 0x000000040300720b */ /* 0x001fda0003f24000 */
[----:B------:R3:W-:Y:S02]  /*0490*/  @P1 STS.64 [R2], R4 ;  /* 0x0000000402001388 */ /* 0x0007e40000000a00 */
.L_x_27:
[----:B------:R-:W-:Y:S05]  /*04a0*/  BSYNC.RECONVERGENT B0 ;  /* 0x0000000000007941 */ /* 0x000fea0003800200 */
.L_x_26:
[----:B------:R-:W-:Y:S06]  /*04b0*/  BAR.SYNC.DEFER_BLOCKING 0x0 ;  /* 0x0000000000007b1d */ /* 0x000fec0000010000 */
[----:B------:R-:W-:Y:S04]  /*04c0*/  BSSY.RECONVERGENT B0, `(.L_x_28) ;  /* 0x0000006000007945 */ /* 0x000fe80003800200 */
[----:B------:R-:W-:Y:S05]  /*04d0*/  @P3 BRA `(.L_x_29) ;  /* 0x0000000000103947 */ /* 0x000fea0003800000 */
[----:B0-----:R-:W-:Y:S04]  /*04e0*/  LDS R3, [R2] ;  /* 0x0000000002037984 */ /* 0x001fe80000000800 */
[----:B-123--:R-:W0:Y:S02]  /*04f0*/  LDS.64 R4, [R2+0x200] ;  /* 0x0002000002047984 */ /* 0x00ee240000000a00 */
[----:B0-----:R-:W-:-:S13]  /*0500*/  FSETP.GT.AND P1, PT, R3, R4, PT ;  /* 0x000000040300720b */ /* 0x001fda0003f24000 */
[----:B------:R4:W-:Y:S02]  /*0510*/  @P1 STS.64 [R2], R4 ;  /* 0x0000000402001388 */ /* 0x0009e40000000a00 */
.L_x_29:
[----:B------:R-:W-:Y:S05]  /*0520*/  BSYNC.RECONVERGENT B0 ;  /* 0x0000000000007941 */ /* 0x000fea0003800200 */
.L_x_28:
[----:B------:R-:W-:Y:S06]  /*0530*/  BAR.SYNC.DEFER_BLOCKING 0x0 ;  /* 0x0000000000007b1d */ /* 0x000fec0000010000 */
[----:B------:R-:W-:Y:S04]  /*0540*/  BSSY.RECONVERGENT B0, `(.L_x_30) ;  /* 0x0000038000007945 */ /* 0x000fe80003800200 */
[----:B------:R-:W-:Y:S05]  /*0550*/  @P4 BRA `(.L_x_31) ;  /* 0x0000000000d84947 */ /* 0x000fea0003800000 */
[----:B0-----:R-:W-:Y:S04]  /*0560*/  LDS R3, [R2] ;  /* 0x0000000002037984 */ /* 0x001fe80000000800 */
[----:B-1234-:R-:W0:Y:S02]  /*0570*/  LDS R4, [R2+0x100] ;  /* 0x0001000002047984 */ /* 0x01ee240000000800 */
        /* <DEDUP_REMOVED lines=52> */
.L_x_31:
[----:B------:R-:W-:Y:S05]  /*08c0*/  BSYNC.RECONVERGENT B0 ;  /* 0x0000000000007941 */ /* 0x000fea0003800200 */
.L_x_30:
[----:B------:R-:W-:Y:S05]  /*08d0*/  @P0 EXIT ;  /* 0x000000000000094d */ /* 0x000fea0003800000 */
[----:B-1234-:R-:W1:Y:S01]  /*08e0*/  LDS.64 R4, [UR4] ;  /* 0x00000004ff047984 */ /* 0x01ee620008000a00 */
[----:B0-----:R-:W0:Y:S08]  /*08f0*/  LDC R7, c[0x0][0x370] ;  /* 0x0000dc00ff077b82 */ /* 0x001e300000000800 */
[----:B------:R-:W2:Y:S01]  /*0900*/  LDC.64 R2, c[0x0][0x390] ;  /* 0x0000e400ff027b82 */ /* 0x000ea20000000a00 */
[----:B0-----:R-:W-:-:S04]  /*0910*/  IMAD R7, R7, UR8, R0 ;  /* 0x0000000807077c24 */ /* 0x001fc8000f8e0200 */
[----:B--2---:R-:W-:-:S05]  /*0920*/  IMAD.WIDE.U32 R2, R7, 0x8, R2 ;  /* 0x0000000807027825 */ /* 0x004fca00078e0002 */
[----:B-1----:R-:W-:Y:S04]  /*0930*/  STG.E desc[UR6][R2.64], R4 ;  /* 0x0000000402007986 */ /* 0x002fe8000c101906 */
[----:B------:R-:W-:Y:S01]  /*0940*/  STG.E desc[UR6][R2.64+0x4], R5 ;  /* 0x0000040502007986 */ /* 0x000fe2000c101906 */
[----:B------:R-:W-:Y:S05]  /*0950*/  EXIT ;  /* 0x000000000000794d */ /* 0x000fea0003800000 */
.L_x_32:
        /* <DEDUP_REMOVED lines=10> */
.L_x_36:


//--------------------- .nv.shared.reserved.0     --------------------------
	.section	.nv.shared.reserved.0,"aw",@nobits
	.weak		__nv_reservedSMEM_offset_0_alias
	.size		__nv_reservedSMEM_offset_0_alias, 0, 64
	.other		__nv_reservedSMEM_offset_0_alias,@"STO_CUDA_RESERVED_SHARED STV_DEFAULT"
__nv_reservedSMEM_offset_0_alias:
	.zero		0
	.zero		64


//--------------------- .nv.shared._Z19tiledMatrixMultiplyPfS_S_P10matElement --------------------------
	.section	.nv.shared._Z19tiledMatrixMultiplyPfS_S_P10matElement,"aw",@nobits
	.sectionflags	@""
	.align	4
.nv.shared._Z19tiledMatrixMultiplyPfS_S_P10matElement:
	.zero		37888


//--------------------- .nv.shared._Z8find2MinssPfP10matElement --------------------------
	.section	.nv.shared._Z8find2MinssPfP10matElement,"aw",@nobits
	.sectionflags	@""
	.align	4
.nv.shared._Z8find2MinssPfP10matElement:
	.zero		9216


//--------------------- .nv.constant0._Z17computeFinalCostsPbPiS0_S_PfP11pathElement --------------------------
	.section	.nv.constant0._Z17computeFinalCostsPbPiS0_S_PfP11pathElement,"a",@progbits
	.sectionflags	@""
	.align	4
.nv.constant0._Z17computeFinalCostsPbPiS0_S_PfP11pathElement:
	.zero		944


//--------------------- .nv.constant0._Z27computeIntermediatesAndPathPfPiS0_PbS_P11pathElement --------------------------
	.section	.nv.constant0._Z27computeIntermediatesAndPathPfPiS0_PbS_P11pathElement,"a",@progbits
	.sectionflags	@""
	.align	4
.nv.constant0._Z27computeIntermediatesAndPathPfPiS0_PbS_P11pathElement:
	.zero		944


//--------------------- .nv.constant0._Z19tiledMatrixMultiplyPfS_S_P10matElement --------------------------
	.section	.nv.constant0._Z19tiledMatrixMultiplyPfS_S_P10matElement,"a",@progbits
	.sectionflags	@""
	.align	4
.nv.constant0._Z19tiledMatrixMultiplyPfS_S_P10matElement:
	.zero		928


//--------------------- .nv.constant0._Z8find2MinssPfP10matElement --------------------------
	.section	.nv.constant0._Z8find2MinssPfP10matElement,"a",@progbits
	.sectionflags	@""
	.align	4
.nv.constant0._Z8find2MinssPfP10matElement:
	.zero		920


//--------------------- SYMBOLS --------------------------

	.type		.nv.reservedSmem.offset0,@object
	.size		.nv.reservedSmem.offset0,0x4
	.type		.nv.reservedSmem.cap,@object
	.size		.nv.reservedSmem.cap,0x4
